	.target	sm_90a

	.elftype	@"ET_EXEC"


//--------------------- .note.nv.tkinfo           --------------------------
	.section	.note.nv.tkinfo,"",@"SHT_NOTE"
	.sectionflags	@"SHF_NOTE_NV_TKINFO"
	.tkinfo
        /*0018*/ 	.word	0x00000002
        /*0030*/ 	.string	""
        /*0030*/ 	.string	"ptxas"
        /*0030*/ 	.string	"Cuda compilation tools, release 13.0, V13.0.88"
        /*0030*/ 	.string	"Build cuda_13.0.r13.0/compiler.36424714_0"
        /*0030*/ 	.string	"-arch sm_90a -m 64 "



//--------------------- .note.nv.cuinfo           --------------------------
	.section	.note.nv.cuinfo,"",@"SHT_NOTE"
	.sectionflags	@"SHF_NOTE_NV_CUINFO"
        /*0018*/ 	.short	0x0002
        /*001a*/ 	.short	0x005a
        /*001c*/ 	.short	0x0082
	.zero		2


//--------------------- .nv.info                  --------------------------
	.section	.nv.info,"",@"SHT_CUDA_INFO"
	.align	4


	//----- nvinfo : EIATTR_REGCOUNT
	.align		4
        /*0000*/ 	.byte	0x04, 0x2f
        /*0002*/ 	.short	(.L_12 - .L_11)
	.align		4
.L_11:
        /*0004*/ 	.word	index@(_ZN7cutlass13device_kernelINS_4conv6kernel13ConvUniversalINS1_16ConvProblemShapeILNS1_8OperatorE1ELi3EEENS1_10collective14CollectiveConvINS1_46MainloopSm90TmaGmmaWarpSpecializedImplicitGemmILS5_1ELi28ELi3EN4cute5tupleIJNSA_1CILi1EEESD_SD_EEENS1_36KernelImplicitTmaWarpSpecializedSm90ELi1EEENSB_IJNSC_ILi64EEESH_NSB_IJNSC_ILi32EEEEEEEEENS_6half_tESL_NSA_8TiledMMAINSA_8MMA_AtomIJNSA_4SM904GMMA25MMA_64x64x16_F32F16F16_SSILNSP_5MajorE0ELSR_1ELNSP_7ScaleInE1ELSS_1EEEEEENSA_6LayoutISE_NSB_IJNSC_ILi0EEESW_SW_EEEEENSB_IJNSA_10UnderscoreESZ_SZ_EEEEENS7_6detail26Sm90ImplicitGemmTileTraitsINSA_20SM90_TMA_LOAD_IM2COLENSA_14ComposedLayoutINSA_7SwizzleILi2ELi4ELi3EEENSA_18smem_ptr_flag_bitsILi16EEENSV_INSB_IJNSB_IJNSC_ILi8EEES1A_EEENSB_IJSI_SD_EEENSB_IJSD_NSC_ILi28EEEEEEEEENSB_IJNSB_IJSI_NSC_ILi256EEEEEENSB_IJSD_SW_EEENSB_IJSW_NSC_ILi2048EEEEEEEEEEEEEvEENS13_INSA_13SM90_TMA_LOADENS15_INS16_ILi3ELi4ELi3EEES19_NSV_INSB_IJNSB_IJSH_SD_EEENSB_IJS1A_NSC_ILi4EEEEEES1E_EEENSB_IJS1I_NSB_IJSH_NSC_ILi512EEEEEES1K_EEEEEEEvEEEENS_8epilogue10collective6detail29Sm90TmaWarpSpecializedAdapterINS23_15DefaultEpilogueISL_NSB_IJNSB_IJllllEEESD_SW_EEES28_NS22_6thread17LinearCombinationISL_Li1EffLNS29_9ScaleType4KindE0ELNS_15FloatRoundStyleE2ESL_EENS_4gemm15EpilogueDefaultEEEEEvvEEEEvNT_6ParamsE)
        /*0008*/ 	.word	0x0000003a


	//----- nvinfo : EIATTR_FRAME_SIZE
	.align		4
.L_12:
        /*000c*/ 	.byte	0x04, 0x11
        /*000e*/ 	.short	(.L_14 - .L_13)
	.align		4
.L_13:
        /*0010*/ 	.word	index@(_ZN7cutlass13device_kernelINS_4conv6kernel13ConvUniversalINS1_16ConvProblemShapeILNS1_8OperatorE1ELi3EEENS1_10collective14CollectiveConvINS1_46MainloopSm90TmaGmmaWarpSpecializedImplicitGemmILS5_1ELi28ELi3EN4cute5tupleIJNSA_1CILi1EEESD_SD_EEENS1_36KernelImplicitTmaWarpSpecializedSm90ELi1EEENSB_IJNSC_ILi64EEESH_NSB_IJNSC_ILi32EEEEEEEEENS_6half_tESL_NSA_8TiledMMAINSA_8MMA_AtomIJNSA_4SM904GMMA25MMA_64x64x16_F32F16F16_SSILNSP_5MajorE0ELSR_1ELNSP_7ScaleInE1ELSS_1EEEEEENSA_6LayoutISE_NSB_IJNSC_ILi0EEESW_SW_EEEEENSB_IJNSA_10UnderscoreESZ_SZ_EEEEENS7_6detail26Sm90ImplicitGemmTileTraitsINSA_20SM90_TMA_LOAD_IM2COLENSA_14ComposedLayoutINSA_7SwizzleILi2ELi4ELi3EEENSA_18smem_ptr_flag_bitsILi16EEENSV_INSB_IJNSB_IJNSC_ILi8EEES1A_EEENSB_IJSI_SD_EEENSB_IJSD_NSC_ILi28EEEEEEEEENSB_IJNSB_IJSI_NSC_ILi256EEEEEENSB_IJSD_SW_EEENSB_IJSW_NSC_ILi2048EEEEEEEEEEEEEvEENS13_INSA_13SM90_TMA_LOADENS15_INS16_ILi3ELi4ELi3EEES19_NSV_INSB_IJNSB_IJSH_SD_EEENSB_IJS1A_NSC_ILi4EEEEEES1E_EEENSB_IJS1I_NSB_IJSH_NSC_ILi512EEEEEES1K_EEEEEEEvEEEENS_8epilogue10collective6detail29Sm90TmaWarpSpecializedAdapterINS23_15DefaultEpilogueISL_NSB_IJNSB_IJllllEEESD_SW_EEES28_NS22_6thread17LinearCombinationISL_Li1EffLNS29_9ScaleType4KindE0ELNS_15FloatRoundStyleE2ESL_EENS_4gemm15EpilogueDefaultEEEEEvvEEEEvNT_6ParamsE)
        /*0014*/ 	.word	0x00000000


	//----- nvinfo : EIATTR_MIN_STACK_SIZE
	.align		4
.L_14:
        /*0018*/ 	.byte	0x04, 0x12
        /*001a*/ 	.short	(.L_16 - .L_15)
	.align		4
.L_15:
        /*001c*/ 	.word	index@(_ZN7cutlass13device_kernelINS_4conv6kernel13ConvUniversalINS1_16ConvProblemShapeILNS1_8OperatorE1ELi3EEENS1_10collective14CollectiveConvINS1_46MainloopSm90TmaGmmaWarpSpecializedImplicitGemmILS5_1ELi28ELi3EN4cute5tupleIJNSA_1CILi1EEESD_SD_EEENS1_36KernelImplicitTmaWarpSpecializedSm90ELi1EEENSB_IJNSC_ILi64EEESH_NSB_IJNSC_ILi32EEEEEEEEENS_6half_tESL_NSA_8TiledMMAINSA_8MMA_AtomIJNSA_4SM904GMMA25MMA_64x64x16_F32F16F16_SSILNSP_5MajorE0ELSR_1ELNSP_7ScaleInE1ELSS_1EEEEEENSA_6LayoutISE_NSB_IJNSC_ILi0EEESW_SW_EEEEENSB_IJNSA_10UnderscoreESZ_SZ_EEEEENS7_6detail26Sm90ImplicitGemmTileTraitsINSA_20SM90_TMA_LOAD_IM2COLENSA_14ComposedLayoutINSA_7SwizzleILi2ELi4ELi3EEENSA_18smem_ptr_flag_bitsILi16EEENSV_INSB_IJNSB_IJNSC_ILi8EEES1A_EEENSB_IJSI_SD_EEENSB_IJSD_NSC_ILi28EEEEEEEEENSB_IJNSB_IJSI_NSC_ILi256EEEEEENSB_IJSD_SW_EEENSB_IJSW_NSC_ILi2048EEEEEEEEEEEEEvEENS13_INSA_13SM90_TMA_LOADENS15_INS16_ILi3ELi4ELi3EEES19_NSV_INSB_IJNSB_IJSH_SD_EEENSB_IJS1A_NSC_ILi4EEEEEES1E_EEENSB_IJS1I_NSB_IJSH_NSC_ILi512EEEEEES1K_EEEEEEEvEEEENS_8epilogue10collective6detail29Sm90TmaWarpSpecializedAdapterINS23_15DefaultEpilogueISL_NSB_IJNSB_IJllllEEESD_SW_EEES28_NS22_6thread17LinearCombinationISL_Li1EffLNS29_9ScaleType4KindE0ELNS_15FloatRoundStyleE2ESL_EENS_4gemm15EpilogueDefaultEEEEEvvEEEEvNT_6ParamsE)
        /*0020*/ 	.word	0x00000000
.L_16:


//--------------------- .nv.compat                --------------------------
	.section	.nv.compat,"",@"SHT_CUDA_COMPAT_INFO"
	.align	4
        /*0000*/ 	.byte	0x02, 0x09, 0x01, 0x00, 0x02, 0x02, 0x04, 0x00, 0x02, 0x05, 0x05, 0x00, 0x03, 0x07, 0x01, 0x01
        /*0010*/ 	.byte	0x02, 0x03, 0x01, 0x00, 0x02, 0x06, 0x01, 0x00, 0x04, 0x0b, 0x08, 0x00, 0x00, 0x00, 0x00, 0x00
        /*0020*/ 	.byte	0x00, 0x00, 0x00, 0x00


//--------------------- .nv.info._ZN7cutlass13device_kernelINS_4conv6kernel13ConvUniversalINS1_16ConvProblemShapeILNS1_8OperatorE1ELi3EEENS1_10collective14CollectiveConvINS1_46MainloopSm90TmaGmmaWarpSpecializedImplicitGemmILS5_1ELi28ELi3EN4cute5tupleIJNSA_1CILi1EEESD_SD_EEENS1_36KernelImplicitTmaWarpSpecializedSm90ELi1EEENSB_IJNSC_ILi64EEESH_NSB_IJNSC_ILi32EEEEEEEEENS_6half_tESL_NSA_8TiledMMAINSA_8MMA_AtomIJNSA_4SM904GMMA25MMA_64x64x16_F32F16F16_SSILNSP_5MajorE0ELSR_1ELNSP_7ScaleInE1ELSS_1EEEEEENSA_6LayoutISE_NSB_IJNSC_ILi0EEESW_SW_EEEEENSB_IJNSA_10UnderscoreESZ_SZ_EEEEENS7_6detail26Sm90ImplicitGemmTileTraitsINSA_20SM90_TMA_LOAD_IM2COLENSA_14ComposedLayoutINSA_7SwizzleILi2ELi4ELi3EEENSA_18smem_ptr_flag_bitsILi16EEENSV_INSB_IJNSB_IJNSC_ILi8EEES1A_EEENSB_IJSI_SD_EEENSB_IJSD_NSC_ILi28EEEEEEEEENSB_IJNSB_IJSI_NSC_ILi256EEEEEENSB_IJSD_SW_EEENSB_IJSW_NSC_ILi2048EEEEEEEEEEEEEvEENS13_INSA_13SM90_TMA_LOADENS15_INS16_ILi3ELi4ELi3EEES19_NSV_INSB_IJNSB_IJSH_SD_EEENSB_IJS1A_NSC_ILi4EEEEEES1E_EEENSB_IJS1I_NSB_IJSH_NSC_ILi512EEEEEES1K_EEEEEEEvEEEENS_8epilogue10collective6detail29Sm90TmaWarpSpecializedAdapterINS23_15DefaultEpilogueISL_NSB_IJNSB_IJllllEEESD_SW_EEES28_NS22_6thread17LinearCombinationISL_Li1EffLNS29_9ScaleType4KindE0ELNS_15FloatRoundStyleE2ESL_EENS_4gemm15EpilogueDefaultEEEEEvvEEEEvNT_6ParamsE --------------------------
	.section	.nv.info._ZN7cutlass13device_kernelINS_4conv6kernel13ConvUniversalINS1_16ConvProblemShapeILNS1_8OperatorE1ELi3EEENS1_10collective14CollectiveConvINS1_46MainloopSm90TmaGmmaWarpSpecializedImplicitGemmILS5_1ELi28ELi3EN4cute5tupleIJNSA_1CILi1EEESD_SD_EEENS1_36KernelImplicitTmaWarpSpecializedSm90ELi1EEENSB_IJNSC_ILi64EEESH_NSB_IJNSC_ILi32EEEEEEEEENS_6half_tESL_NSA_8TiledMMAINSA_8MMA_AtomIJNSA_4SM904GMMA25MMA_64x64x16_F32F16F16_SSILNSP_5MajorE0ELSR_1ELNSP_7ScaleInE1ELSS_1EEEEEENSA_6LayoutISE_NSB_IJNSC_ILi0EEESW_SW_EEEEENSB_IJNSA_10UnderscoreESZ_SZ_EEEEENS7_6detail26Sm90ImplicitGemmTileTraitsINSA_20SM90_TMA_LOAD_IM2COLENSA_14ComposedLayoutINSA_7SwizzleILi2ELi4ELi3EEENSA_18smem_ptr_flag_bitsILi16EEENSV_INSB_IJNSB_IJNSC_ILi8EEES1A_EEENSB_IJSI_SD_EEENSB_IJSD_NSC_ILi28EEEEEEEEENSB_IJNSB_IJSI_NSC_ILi256EEEEEENSB_IJSD_SW_EEENSB_IJSW_NSC_ILi2048EEEEEEEEEEEEEvEENS13_INSA_13SM90_TMA_LOADENS15_INS16_ILi3ELi4ELi3EEES19_NSV_INSB_IJNSB_IJSH_SD_EEENSB_IJS1A_NSC_ILi4EEEEEES1E_EEENSB_IJS1I_NSB_IJSH_NSC_ILi512EEEEEES1K_EEEEEEEvEEEENS_8epilogue10collective6detail29Sm90TmaWarpSpecializedAdapterINS23_15DefaultEpilogueISL_NSB_IJNSB_IJllllEEESD_SW_EEES28_NS22_6thread17LinearCombinationISL_Li1EffLNS29_9ScaleType4KindE0ELNS_15FloatRoundStyleE2ESL_EENS_4gemm15EpilogueDefaultEEEEEvvEEEEvNT_6ParamsE,"",@"SHT_CUDA_INFO"
	.sectionflags	@""
	.align	4


	//----- nvinfo : EIATTR_CUDA_API_VERSION
	.align		4
        /*0000*/ 	.byte	0x04, 0x37
        /*0002*/ 	.short	(.L_18 - .L_17)
.L_17:
        /*0004*/ 	.word	0x00000082


	//----- nvinfo : EIATTR_KPARAM_INFO
	.align		4
.L_18:
        /*0008*/ 	.byte	0x04, 0x17
        /*000a*/ 	.short	(.L_20 - .L_19)
.L_19:
        /*000c*/ 	.word	0x00000000
        /*0010*/ 	.short	0x0000
        /*0012*/ 	.short	0x0070
        /*0014*/ 	.byte	0x00, 0xf0, 0x01, 0x10


	//----- nvinfo : EIATTR_SPARSE_MMA_MASK
	.align		4
.L_20:
        /*0018*/ 	.byte	0x03, 0x50
        /*001a*/ 	.short	0x0000


	//----- nvinfo : EIATTR_MAXREG_COUNT
	.align		4
        /*001c*/ 	.byte	0x03, 0x1b
        /*001e*/ 	.short	0x00ff


	//----- nvinfo : EIATTR_NUM_BARRIERS
	.align		4
        /*0020*/ 	.byte	0x02, 0x4c
        /*0022*/ 	.byte	0x01
	.zero		1


	//----- nvinfo : EIATTR_MERCURY_ISA_VERSION
	.align		4
        /*0024*/ 	.byte	0x03, 0x5f
        /*0026*/ 	.short	0x0101


	//----- nvinfo : EIATTR_COOP_GROUP_MASK_REGIDS
	.align		4
        /*0028*/ 	.byte	0x04, 0x29
        /*002a*/ 	.short	(.L_22 - .L_21)


	//   ....[0]....
.L_21:
        /*002c*/ 	.word	0xffffffff


	//   ....[1]....
        /*0030*/ 	.word	0xffffffff


	//   ....[2]....
        /*0034*/ 	.word	0xffffffff


	//----- nvinfo : EIATTR_COOP_GROUP_INSTR_OFFSETS
	.align		4
.L_22:
        /*0038*/ 	.byte	0x04, 0x28
        /*003a*/ 	.short	(.L_24 - .L_23)


	//   ....[0]....
.L_23:
        /*003c*/ 	.word	0x00000060


	//   ....[1]....
        /*0040*/ 	.word	0x00000070


	//   ....[2]....
        /*0044*/ 	.word	0x00000130


	//----- nvinfo : EIATTR_MBARRIER_INSTR_OFFSETS
	.align		4
.L_24:
        /*0048*/ 	.byte	0x04, 0x39
        /*004a*/ 	.short	(.L_26 - .L_25)


	//   ....[0]....
.L_25:
        /*004c*/ 	.word	0x00000270
        /*0050*/ 	.word	0x000000ff
        /*0054*/ 	.word	0x00038000
        /*0058*/ 	.short	0x0100
        /*005a*/ 	.byte	0x08
	.zero		1


	//   ....[1]....
        /*005c*/ 	.word	0x00000280
        /*0060*/ 	.word	0x000000ff
        /*0064*/ 	.word	0x000380e0
        /*0068*/ 	.short	0x0100
        /*006a*/ 	.byte	0x08
	.zero		1


	//   ....[2]....
        /*006c*/ 	.word	0x00000290
        /*0070*/ 	.word	0x000000ff
        /*0074*/ 	.word	0x00038008
        /*0078*/ 	.short	0x0100
        /*007a*/ 	.byte	0x08
	.zero		1


	//   ....[3]....
        /*007c*/ 	.word	0x000002a0
        /*0080*/ 	.word	0x000000ff
        /*0084*/ 	.word	0x000380e8
        /*0088*/ 	.short	0x0100
        /*008a*/ 	.byte	0x08
	.zero		1


	//   ....[4]....
        /*008c*/ 	.word	0x000002b0
        /*0090*/ 	.word	0x000000ff
        /*0094*/ 	.word	0x00038010
        /*0098*/ 	.short	0x0100
        /*009a*/ 	.byte	0x08
	.zero		1


	//   ....[5]....
        /*009c*/ 	.word	0x000002c0
        /*00a0*/ 	.word	0x000000ff
        /*00a4*/ 	.word	0x000380f0
        /*00a8*/ 	.short	0x0100
        /*00aa*/ 	.byte	0x08
	.zero		1


	//   ....[6]....
        /*00ac*/ 	.word	0x000002d0
        /*00b0*/ 	.word	0x000000ff
        /*00b4*/ 	.word	0x00038018
        /*00b8*/ 	.short	0x0100
        /*00ba*/ 	.byte	0x08
	.zero		1


	//   ....[7]....
        /*00bc*/ 	.word	0x000002e0
        /*00c0*/ 	.word	0x000000ff
        /*00c4*/ 	.word	0x000380f8
        /*00c8*/ 	.short	0x0100
        /*00ca*/ 	.byte	0x08
	.zero		1


	//   ....[8]....
        /*00cc*/ 	.word	0x000002f0
        /*00d0*/ 	.word	0x000000ff
        /*00d4*/ 	.word	0x00038020
        /*00d8*/ 	.short	0x0100
        /*00da*/ 	.byte	0x08
	.zero		1


	//   ....[9]....
        /*00dc*/ 	.word	0x00000300
        /*00e0*/ 	.word	0x000000ff
        /*00e4*/ 	.word	0x00038100
        /*00e8*/ 	.short	0x0100
        /*00ea*/ 	.byte	0x08
	.zero		1


	//   ....[10]....
        /*00ec*/ 	.word	0x00000310
        /*00f0*/ 	.word	0x000000ff
        /*00f4*/ 	.word	0x00038028
        /*00f8*/ 	.short	0x0100
        /*00fa*/ 	.byte	0x08
	.zero		1


	//   ....[11]....
        /*00fc*/ 	.word	0x00000320
        /*0100*/ 	.word	0x000000ff
        /*0104*/ 	.word	0x00038108
        /*0108*/ 	.short	0x0100
        /*010a*/ 	.byte	0x08
	.zero		1


	//   ....[12]....
        /*010c*/ 	.word	0x00000330
        /*0110*/ 	.word	0x000000ff
        /*0114*/ 	.word	0x00038030
        /*0118*/ 	.short	0x0100
        /*011a*/ 	.byte	0x08
	.zero		1


	//   ....[13]....
        /*011c*/ 	.word	0x00000340
        /*0120*/ 	.word	0x000000ff
        /*0124*/ 	.word	0x00038110
        /*0128*/ 	.short	0x0100
        /*012a*/ 	.byte	0x08
	.zero		1


	//   ....[14]....
        /*012c*/ 	.word	0x00000350
        /*0130*/ 	.word	0x000000ff
        /*0134*/ 	.word	0x00038038
        /*0138*/ 	.short	0x0100
        /*013a*/ 	.byte	0x08
	.zero		1


	//   ....[15]....
        /*013c*/ 	.word	0x00000360
        /*0140*/ 	.word	0x000000ff
        /*0144*/ 	.word	0x00038118
        /*0148*/ 	.short	0x0100
        /*014a*/ 	.byte	0x08
	.zero		1


	//   ....[16]....
        /*014c*/ 	.word	0x00000370
        /*0150*/ 	.word	0x000000ff
        /*0154*/ 	.word	0x00038040
        /*0158*/ 	.short	0x0100
        /*015a*/ 	.byte	0x08
	.zero		1


	//   ....[17]....
        /*015c*/ 	.word	0x00000380
        /*0160*/ 	.word	0x000000ff
        /*0164*/ 	.word	0x00038120
        /*0168*/ 	.short	0x0100
        /*016a*/ 	.byte	0x08
	.zero		1


	//   ....[18]....
        /*016c*/ 	.word	0x00000390
        /*0170*/ 	.word	0x000000ff
        /*0174*/ 	.word	0x00038048
        /*0178*/ 	.short	0x0100
        /*017a*/ 	.byte	0x08
	.zero		1


	//   ....[19]....
        /*017c*/ 	.word	0x000003a0
        /*0180*/ 	.word	0x000000ff
        /*0184*/ 	.word	0x00038128
        /*0188*/ 	.short	0x0100
        /*018a*/ 	.byte	0x08
	.zero		1


	//   ....[20]....
        /*018c*/ 	.word	0x000003b0
        /*0190*/ 	.word	0x000000ff
        /*0194*/ 	.word	0x00038050
        /*0198*/ 	.short	0x0100
        /*019a*/ 	.byte	0x08
	.zero		1


	//   ....[21]....
        /*019c*/ 	.word	0x000003c0
        /*01a0*/ 	.word	0x000000ff
        /*01a4*/ 	.word	0x00038130
        /*01a8*/ 	.short	0x0100
        /*01aa*/ 	.byte	0x08
	.zero		1


	//   ....[22]....
        /*01ac*/ 	.word	0x000003d0
        /*01b0*/ 	.word	0x000000ff
        /*01b4*/ 	.word	0x00038058
        /*01b8*/ 	.short	0x0100
        /*01ba*/ 	.byte	0x08
	.zero		1


	//   ....[23]....
        /*01bc*/ 	.word	0x000003e0
        /*01c0*/ 	.word	0x000000ff
        /*01c4*/ 	.word	0x00038138
        /*01c8*/ 	.short	0x0100
        /*01ca*/ 	.byte	0x08
	.zero		1


	//   ....[24]....
        /*01cc*/ 	.word	0x000003f0
        /*01d0*/ 	.word	0x000000ff
        /*01d4*/ 	.word	0x00038060
        /*01d8*/ 	.short	0x0100
        /*01da*/ 	.byte	0x08
	.zero		1


	//   ....[25]....
        /*01dc*/ 	.word	0x00000400
        /*01e0*/ 	.word	0x000000ff
        /*01e4*/ 	.word	0x00038140
        /*01e8*/ 	.short	0x0100
        /*01ea*/ 	.byte	0x08
	.zero		1


	//   ....[26]....
        /*01ec*/ 	.word	0x00000410
        /*01f0*/ 	.word	0x000000ff
        /*01f4*/ 	.word	0x00038068
        /*01f8*/ 	.short	0x0100
        /*01fa*/ 	.byte	0x08
	.zero		1


	//   ....[27]....
        /*01fc*/ 	.word	0x00000420
        /*0200*/ 	.word	0x000000ff
        /*0204*/ 	.word	0x00038148
        /*0208*/ 	.short	0x0100
        /*020a*/ 	.byte	0x08
	.zero		1


	//   ....[28]....
        /*020c*/ 	.word	0x00000430
        /*0210*/ 	.word	0x000000ff
        /*0214*/ 	.word	0x00038070
        /*0218*/ 	.short	0x0100
        /*021a*/ 	.byte	0x08
	.zero		1


	//   ....[29]....
        /*021c*/ 	.word	0x00000440
        /*0220*/ 	.word	0x000000ff
        /*0224*/ 	.word	0x00038150
        /*0228*/ 	.short	0x0100
        /*022a*/ 	.byte	0x08
	.zero		1


	//   ....[30]....
        /*022c*/ 	.word	0x00000450
        /*0230*/ 	.word	0x000000ff
        /*0234*/ 	.word	0x00038078
        /*0238*/ 	.short	0x0100
        /*023a*/ 	.byte	0x08
	.zero		1


	//   ....[31]....
        /*023c*/ 	.word	0x00000460
        /*0240*/ 	.word	0x000000ff
        /*0244*/ 	.word	0x00038158
        /*0248*/ 	.short	0x0100
        /*024a*/ 	.byte	0x08
	.zero		1


	//   ....[32]....
        /*024c*/ 	.word	0x00000470
        /*0250*/ 	.word	0x000000ff
        /*0254*/ 	.word	0x00038080
        /*0258*/ 	.short	0x0100
        /*025a*/ 	.byte	0x08
	.zero		1


	//   ....[33]....
        /*025c*/ 	.word	0x00000480
        /*0260*/ 	.word	0x000000ff
        /*0264*/ 	.word	0x00038160
        /*0268*/ 	.short	0x0100
        /*026a*/ 	.byte	0x08
	.zero		1


	//   ....[34]....
        /*026c*/ 	.word	0x00000490
        /*0270*/ 	.word	0x000000ff
        /*0274*/ 	.word	0x00038088
        /*0278*/ 	.short	0x0100
        /*027a*/ 	.byte	0x08
	.zero		1


	//   ....[35]....
        /*027c*/ 	.word	0x000004a0
        /*0280*/ 	.word	0x000000ff
        /*0284*/ 	.word	0x00038168
        /*0288*/ 	.short	0x0100
        /*028a*/ 	.byte	0x08
	.zero		1


	//   ....[36]....
        /*028c*/ 	.word	0x000004b0
        /*0290*/ 	.word	0x000000ff
        /*0294*/ 	.word	0x00038090
        /*0298*/ 	.short	0x0100
        /*029a*/ 	.byte	0x08
	.zero		1


	//   ....[37]....
        /*029c*/ 	.word	0x000004c0
        /*02a0*/ 	.word	0x000000ff
        /*02a4*/ 	.word	0x00038170
        /*02a8*/ 	.short	0x0100
        /*02aa*/ 	.byte	0x08
	.zero		1


	//   ....[38]....
        /*02ac*/ 	.word	0x000004d0
        /*02b0*/ 	.word	0x000000ff
        /*02b4*/ 	.word	0x00038098
        /*02b8*/ 	.short	0x0100
        /*02ba*/ 	.byte	0x08
	.zero		1


	//   ....[39]....
        /*02bc*/ 	.word	0x000004e0
        /*02c0*/ 	.word	0x000000ff
        /*02c4*/ 	.word	0x00038178
        /*02c8*/ 	.short	0x0100
        /*02ca*/ 	.byte	0x08
	.zero		1


	//   ....[40]....
        /*02cc*/ 	.word	0x000004f0
        /*02d0*/ 	.word	0x000000ff
        /*02d4*/ 	.word	0x000380a0
        /*02d8*/ 	.short	0x0100
        /*02da*/ 	.byte	0x08
	.zero		1


	//   ....[41]....
        /*02dc*/ 	.word	0x00000500
        /*02e0*/ 	.word	0x000000ff
        /*02e4*/ 	.word	0x00038180
        /*02e8*/ 	.short	0x0100
        /*02ea*/ 	.byte	0x08
	.zero		1


	//   ....[42]....
        /*02ec*/ 	.word	0x00000510
        /*02f0*/ 	.word	0x000000ff
        /*02f4*/ 	.word	0x000380a8
        /*02f8*/ 	.short	0x0100
        /*02fa*/ 	.byte	0x08
	.zero		1


	//   ....[43]....
        /*02fc*/ 	.word	0x00000520
        /*0300*/ 	.word	0x000000ff
        /*0304*/ 	.word	0x00038188
        /*0308*/ 	.short	0x0100
        /*030a*/ 	.byte	0x08
	.zero		1


	//   ....[44]....
        /*030c*/ 	.word	0x00000530
        /*0310*/ 	.word	0x000000ff
        /*0314*/ 	.word	0x000380b0
        /*0318*/ 	.short	0x0100
        /*031a*/ 	.byte	0x08
	.zero		1


	//   ....[45]....
        /*031c*/ 	.word	0x00000540
        /*0320*/ 	.word	0x000000ff
        /*0324*/ 	.word	0x00038190
        /*0328*/ 	.short	0x0100
        /*032a*/ 	.byte	0x08
	.zero		1


	//   ....[46]....
        /*032c*/ 	.word	0x00000550
        /*0330*/ 	.word	0x000000ff
        /*0334*/ 	.word	0x000380b8
        /*0338*/ 	.short	0x0100
        /*033a*/ 	.byte	0x08
	.zero		1


	//   ....[47]....
        /*033c*/ 	.word	0x00000560
        /*0340*/ 	.word	0x000000ff
        /*0344*/ 	.word	0x00038198
        /*0348*/ 	.short	0x0100
        /*034a*/ 	.byte	0x08
	.zero		1


	//   ....[48]....
        /*034c*/ 	.word	0x00000570
        /*0350*/ 	.word	0x000000ff
        /*0354*/ 	.word	0x000380c0
        /*0358*/ 	.short	0x0100
        /*035a*/ 	.byte	0x08
	.zero		1


	//   ....[49]....
        /*035c*/ 	.word	0x00000580
        /*0360*/ 	.word	0x000000ff
        /*0364*/ 	.word	0x000381a0
        /*0368*/ 	.short	0x0100
        /*036a*/ 	.byte	0x08
	.zero		1


	//   ....[50]....
        /*036c*/ 	.word	0x00000590
        /*0370*/ 	.word	0x000000ff
        /*0374*/ 	.word	0x000380c8
        /*0378*/ 	.short	0x0100
        /*037a*/ 	.byte	0x08
	.zero		1


	//   ....[51]....
        /*037c*/ 	.word	0x000005a0
        /*0380*/ 	.word	0x000000ff
        /*0384*/ 	.word	0x000381a8
        /*0388*/ 	.short	0x0100
        /*038a*/ 	.byte	0x08
	.zero		1


	//   ....[52]....
        /*038c*/ 	.word	0x000005b0
        /*0390*/ 	.word	0x000000ff
        /*0394*/ 	.word	0x000380d0
        /*0398*/ 	.short	0x0100
        /*039a*/ 	.byte	0x08
	.zero		1


	//   ....[53]....
        /*039c*/ 	.word	0x000005c0
        /*03a0*/ 	.word	0x000000ff
        /*03a4*/ 	.word	0x000381b0
        /*03a8*/ 	.short	0x0100
        /*03aa*/ 	.byte	0x08
	.zero		1


	//   ....[54]....
        /*03ac*/ 	.word	0x000005d0
        /*03b0*/ 	.word	0x000000ff
        /*03b4*/ 	.word	0x000380d8
        /*03b8*/ 	.short	0x0100
        /*03ba*/ 	.byte	0x08
	.zero		1


	//   ....[55]....
        /*03bc*/ 	.word	0x000005e0
        /*03c0*/ 	.word	0x000000ff
        /*03c4*/ 	.word	0x000381b8
        /*03c8*/ 	.short	0x0100
        /*03ca*/ 	.byte	0x08
	.zero		1


	//   ....[56]....
        /*03cc*/ 	.word	0x00000bb0
        /*03d0*/ 	.word	0x00000006
        /*03d4*/ 	.word	0x00038000
        /*03d8*/ 	.short	0x010a
        /*03da*/ 	.byte	0x3f
	.zero		1


	//   ....[57]....
        /*03dc*/ 	.word	0x00000e90
        /*03e0*/ 	.word	0x00000009
        /*03e4*/ 	.word	0x00038000
        /*03e8*/ 	.short	0x010a
        /*03ea*/ 	.byte	0x3f
	.zero		1


	//   ....[58]....
        /*03ec*/ 	.word	0x00000ff0
        /*03f0*/ 	.word	0x000000ff
        /*03f4*/ 	.word	0x00000000
        /*03f8*/ 	.short	0x0101
        /*03fa*/ 	.byte	0x06
	.zero		1


	//   ....[59]....
        /*03fc*/ 	.word	0x000011f0
        /*0400*/ 	.word	0x00000004
        /*0404*/ 	.word	0x00000000
        /*0408*/ 	.short	0x0101
        /*040a*/ 	.byte	0x3f
	.zero		1


	//   ....[60]....
        /*040c*/ 	.word	0x000039e0
        /*0410*/ 	.word	0x00000011
        /*0414*/ 	.word	0x000380e0
        /*0418*/ 	.short	0x010a
        /*041a*/ 	.byte	0x3f
	.zero		1


	//   ....[61]....
        /*041c*/ 	.word	0x000041b0
        /*0420*/ 	.word	0x00000002
        /*0424*/ 	.word	0x00000000
        /*0428*/ 	.short	0x010a
        /*042a*/ 	.byte	0x3f
	.zero		1


	//   ....[62]....
        /*042c*/ 	.word	0x00004260
        /*0430*/ 	.word	0x00000002
        /*0434*/ 	.word	0x00000000
        /*0438*/ 	.short	0x010a
        /*043a*/ 	.byte	0x3f
	.zero		1


	//   ....[63]....
        /*043c*/ 	.word	0x00004310
        /*0440*/ 	.word	0x00000002
        /*0444*/ 	.word	0x00000000
        /*0448*/ 	.short	0x010a
        /*044a*/ 	.byte	0x3f
	.zero		1


	//   ....[64]....
        /*044c*/ 	.word	0x000043c0
        /*0450*/ 	.word	0x00000002
        /*0454*/ 	.word	0x00000000
        /*0458*/ 	.short	0x010a
        /*045a*/ 	.byte	0x3f
	.zero		1


	//   ....[65]....
        /*045c*/ 	.word	0x00004470
        /*0460*/ 	.word	0x00000002
        /*0464*/ 	.word	0x00000000
        /*0468*/ 	.short	0x010a
        /*046a*/ 	.byte	0x3f
	.zero		1


	//   ....[66]....
        /*046c*/ 	.word	0x00004520
        /*0470*/ 	.word	0x00000002
        /*0474*/ 	.word	0x00000000
        /*0478*/ 	.short	0x010a
        /*047a*/ 	.byte	0x3f
	.zero		1


	//   ....[67]....
        /*047c*/ 	.word	0x000045d0
        /*0480*/ 	.word	0x00000002
        /*0484*/ 	.word	0x00000000
        /*0488*/ 	.short	0x010a
        /*048a*/ 	.byte	0x3f
	.zero		1


	//   ....[68]....
        /*048c*/ 	.word	0x00004680
        /*0490*/ 	.word	0x00000002
        /*0494*/ 	.word	0x00000000
        /*0498*/ 	.short	0x010a
        /*049a*/ 	.byte	0x3f
	.zero		1


	//   ....[69]....
        /*049c*/ 	.word	0x00004730
        /*04a0*/ 	.word	0x00000002
        /*04a4*/ 	.word	0x00000000
        /*04a8*/ 	.short	0x010a
        /*04aa*/ 	.byte	0x3f
	.zero		1


	//   ....[70]....
        /*04ac*/ 	.word	0x000047e0
        /*04b0*/ 	.word	0x00000002
        /*04b4*/ 	.word	0x00000000
        /*04b8*/ 	.short	0x010a
        /*04ba*/ 	.byte	0x3f
	.zero		1


	//   ....[71]....
        /*04bc*/ 	.word	0x00004890
        /*04c0*/ 	.word	0x00000002
        /*04c4*/ 	.word	0x00000000
        /*04c8*/ 	.short	0x010a
        /*04ca*/ 	.byte	0x3f
	.zero		1


	//   ....[72]....
        /*04cc*/ 	.word	0x00004940
        /*04d0*/ 	.word	0x00000002
        /*04d4*/ 	.word	0x00000000
        /*04d8*/ 	.short	0x010a
        /*04da*/ 	.byte	0x3f
	.zero		1


	//   ....[73]....
        /*04dc*/ 	.word	0x000049f0
        /*04e0*/ 	.word	0x00000002
        /*04e4*/ 	.word	0x00000000
        /*04e8*/ 	.short	0x010a
        /*04ea*/ 	.byte	0x3f
	.zero		1


	//   ....[74]....
        /*04ec*/ 	.word	0x00004aa0
        /*04f0*/ 	.word	0x00000002
        /*04f4*/ 	.word	0x00000000
        /*04f8*/ 	.short	0x010a
        /*04fa*/ 	.byte	0x3f
	.zero		1


	//   ....[75]....
        /*04fc*/ 	.word	0x00004b50
        /*0500*/ 	.word	0x00000002
        /*0504*/ 	.word	0x00000000
        /*0508*/ 	.short	0x010a
        /*050a*/ 	.byte	0x3f
	.zero		1


	//   ....[76]....
        /*050c*/ 	.word	0x00004c00
        /*0510*/ 	.word	0x00000002
        /*0514*/ 	.word	0x00000000
        /*0518*/ 	.short	0x010a
        /*051a*/ 	.byte	0x3f
	.zero		1


	//   ....[77]....
        /*051c*/ 	.word	0x00004cb0
        /*0520*/ 	.word	0x00000002
        /*0524*/ 	.word	0x00000000
        /*0528*/ 	.short	0x010a
        /*052a*/ 	.byte	0x3f
	.zero		1


	//   ....[78]....
        /*052c*/ 	.word	0x00004d60
        /*0530*/ 	.word	0x00000002
        /*0534*/ 	.word	0x00000000
        /*0538*/ 	.short	0x010a
        /*053a*/ 	.byte	0x3f
	.zero		1


	//   ....[79]....
        /*053c*/ 	.word	0x00004e10
        /*0540*/ 	.word	0x00000002
        /*0544*/ 	.word	0x00000000
        /*0548*/ 	.short	0x010a
        /*054a*/ 	.byte	0x3f
	.zero		1


	//   ....[80]....
        /*054c*/ 	.word	0x00004ec0
        /*0550*/ 	.word	0x00000002
        /*0554*/ 	.word	0x00000000
        /*0558*/ 	.short	0x010a
        /*055a*/ 	.byte	0x3f
	.zero		1


	//   ....[81]....
        /*055c*/ 	.word	0x00004f70
        /*0560*/ 	.word	0x00000002
        /*0564*/ 	.word	0x00000000
        /*0568*/ 	.short	0x010a
        /*056a*/ 	.byte	0x3f
	.zero		1


	//   ....[82]....
        /*056c*/ 	.word	0x00005020
        /*0570*/ 	.word	0x00000002
        /*0574*/ 	.word	0x00000000
        /*0578*/ 	.short	0x010a
        /*057a*/ 	.byte	0x3f
	.zero		1


	//   ....[83]....
        /*057c*/ 	.word	0x000050d0
        /*0580*/ 	.word	0x00000002
        /*0584*/ 	.word	0x00000000
        /*0588*/ 	.short	0x010a
        /*058a*/ 	.byte	0x3f
	.zero		1


	//   ....[84]....
        /*058c*/ 	.word	0x00005180
        /*0590*/ 	.word	0x00000002
        /*0594*/ 	.word	0x00000000
        /*0598*/ 	.short	0x010a
        /*059a*/ 	.byte	0x3f
	.zero		1


	//   ....[85]....
        /*059c*/ 	.word	0x00005230
        /*05a0*/ 	.word	0x00000002
        /*05a4*/ 	.word	0x00000000
        /*05a8*/ 	.short	0x010a
        /*05aa*/ 	.byte	0x3f
	.zero		1


	//   ....[86]....
        /*05ac*/ 	.word	0x000052e0
        /*05b0*/ 	.word	0x00000002
        /*05b4*/ 	.word	0x00000000
        /*05b8*/ 	.short	0x010a
        /*05ba*/ 	.byte	0x3f
	.zero		1


	//   ....[87]....
        /*05bc*/ 	.word	0x00005390
        /*05c0*/ 	.word	0x00000002
        /*05c4*/ 	.word	0x00000000
        /*05c8*/ 	.short	0x010a
        /*05ca*/ 	.byte	0x3f
	.zero		1


	//   ....[88]....
        /*05cc*/ 	.word	0x00005440
        /*05d0*/ 	.word	0x00000003
        /*05d4*/ 	.word	0x00000000
        /*05d8*/ 	.short	0x010a
        /*05da*/ 	.byte	0x3f
	.zero		1


	//----- nvinfo : EIATTR_NUM_MBARRIERS
	.align		4
.L_26:
        /*05dc*/ 	.byte	0x03, 0x38
        /*05de*/ 	.short	0x0038


	//----- nvinfo : EIATTR_EXIT_INSTR_OFFSETS
	.align		4
        /*05e0*/ 	.byte	0x04, 0x1c
        /*05e2*/ 	.short	(.L_28 - .L_27)


	//   ....[0]....
.L_27:
        /*05e4*/ 	.word	0x000009e0


	//   ....[1]....
        /*05e8*/ 	.word	0x00001340


	//   ....[2]....
        /*05ec*/ 	.word	0x00002d20


	//   ....[3]....
        /*05f0*/ 	.word	0x00002d50


	//   ....[4]....
        /*05f4*/ 	.word	0x000037a0


	//   ....[5]....
        /*05f8*/ 	.word	0x000037d0


	//   ....[6]....
        /*05fc*/ 	.word	0x000037f0


	//   ....[7]....
        /*0600*/ 	.word	0x000040a0


	//   ....[8]....
        /*0604*/ 	.word	0x00005470


	//----- nvinfo : EIATTR_MAX_THREADS
	.align		4
.L_28:
        /*0608*/ 	.byte	0x04, 0x05
        /*060a*/ 	.short	(.L_30 - .L_29)
.L_29:
        /*060c*/ 	.word	0x00000100
        /*0610*/ 	.word	0x00000001
        /*0614*/ 	.word	0x00000001


	//----- nvinfo : EIATTR_CRS_STACK_SIZE
	.align		4
.L_30:
        /*0618*/ 	.byte	0x04, 0x1e
        /*061a*/ 	.short	(.L_32 - .L_31)
.L_31:
        /*061c*/ 	.word	0x00000000


	//----- nvinfo : EIATTR_CBANK_PARAM_SIZE
	.align		4
.L_32:
        /*0620*/ 	.byte	0x03, 0x19
        /*0622*/ 	.short	0x0470


	//----- nvinfo : EIATTR_PARAM_CBANK
	.align		4
        /*0624*/ 	.byte	0x04, 0x0a
        /*0626*/ 	.short	(.L_34 - .L_33)
	.align		4
.L_33:
        /*0628*/ 	.word	index@(.nv.constant0._ZN7cutlass13device_kernelINS_4conv6kernel13ConvUniversalINS1_16ConvProblemShapeILNS1_8OperatorE1ELi3EEENS1_10collective14CollectiveConvINS1_46MainloopSm90TmaGmmaWarpSpecializedImplicitGemmILS5_1ELi28ELi3EN4cute5tupleIJNSA_1CILi1EEESD_SD_EEENS1_36KernelImplicitTmaWarpSpecializedSm90ELi1EEENSB_IJNSC_ILi64EEESH_NSB_IJNSC_ILi32EEEEEEEEENS_6half_tESL_NSA_8TiledMMAINSA_8MMA_AtomIJNSA_4SM904GMMA25MMA_64x64x16_F32F16F16_SSILNSP_5MajorE0ELSR_1ELNSP_7ScaleInE1ELSS_1EEEEEENSA_6LayoutISE_NSB_IJNSC_ILi0EEESW_SW_EEEEENSB_IJNSA_10UnderscoreESZ_SZ_EEEEENS7_6detail26Sm90ImplicitGemmTileTraitsINSA_20SM90_TMA_LOAD_IM2COLENSA_14ComposedLayoutINSA_7SwizzleILi2ELi4ELi3EEENSA_18smem_ptr_flag_bitsILi16EEENSV_INSB_IJNSB_IJNSC_ILi8EEES1A_EEENSB_IJSI_SD_EEENSB_IJSD_NSC_ILi28EEEEEEEEENSB_IJNSB_IJSI_NSC_ILi256EEEEEENSB_IJSD_SW_EEENSB_IJSW_NSC_ILi2048EEEEEEEEEEEEEvEENS13_INSA_13SM90_TMA_LOADENS15_INS16_ILi3ELi4ELi3EEES19_NSV_INSB_IJNSB_IJSH_SD_EEENSB_IJS1A_NSC_ILi4EEEEEES1E_EEENSB_IJS1I_NSB_IJSH_NSC_ILi512EEEEEES1K_EEEEEEEvEEEENS_8epilogue10collective6detail29Sm90TmaWarpSpecializedAdapterINS23_15DefaultEpilogueISL_NSB_IJNSB_IJllllEEESD_SW_EEES28_NS22_6thread17LinearCombinationISL_Li1EffLNS29_9ScaleType4KindE0ELNS_15FloatRoundStyleE2ESL_EENS_4gemm15EpilogueDefaultEEEEEvvEEEEvNT_6ParamsE)
        /*062c*/ 	.short	0x0210
        /*062e*/ 	.short	0x0470


	//----- nvinfo : EIATTR_SW_WAR
	.align		4
.L_34:
        /*0630*/ 	.byte	0x04, 0x36
        /*0632*/ 	.short	(.L_36 - .L_35)
.L_35:
        /*0634*/ 	.word	0x00000008
.L_36:


//--------------------- .nv.callgraph             --------------------------
	.section	.nv.callgraph,"",@"SHT_CUDA_CALLGRAPH"
	.align	4
	.sectionentsize	8
	.align		4
        /*0000*/ 	.word	0x00000000
	.align		4
        /*0004*/ 	.word	0xffffffff
	.align		4
        /*0008*/ 	.word	0x00000000
	.align		4
        /*000c*/ 	.word	0xfffffffe
	.align		4
        /*0010*/ 	.word	0x00000000
	.align		4
        /*0014*/ 	.word	0xfffffffd
	.align		4
        /*0018*/ 	.word	0x00000000
	.align		4
        /*001c*/ 	.word	0xfffffffc


//--------------------- .nv.constant4             --------------------------
	.section	.nv.constant4,"a",@progbits
	.align	8
	.align		8
.nv.constant4:
        /*0000*/ 	.dword	_ZN39_INTERNAL_6b16d630_4_k_cu_4bec2bab_24994cuda3std3__45__cpo5beginE
	.align		8
        /*0008*/ 	.dword	_ZN39_INTERNAL_6b16d630_4_k_cu_4bec2bab_24994cuda3std3__45__cpo3endE
	.align		8
        /*0010*/ 	.dword	_ZN39_INTERNAL_6b16d630_4_k_cu_4bec2bab_24994cuda3std3__45__cpo6cbeginE
	.align		8
        /*0018*/ 	.dword	_ZN39_INTERNAL_6b16d630_4_k_cu_4bec2bab_24994cuda3std3__45__cpo4cendE
	.align		8
        /*0020*/ 	.dword	_ZN39_INTERNAL_6b16d630_4_k_cu_4bec2bab_24994cuda3std3__441_GLOBAL__N__6b16d630_4_k_cu_4bec2bab_24996ignoreE
	.align		8
        /*0028*/ 	.dword	_ZN39_INTERNAL_6b16d630_4_k_cu_4bec2bab_24994cuda3std3__419piecewise_constructE
	.align		8
        /*0030*/ 	.dword	_ZN39_INTERNAL_6b16d630_4_k_cu_4bec2bab_24994cuda3std3__48in_placeE
	.align		8
        /*0038*/ 	.dword	_ZN39_INTERNAL_6b16d630_4_k_cu_4bec2bab_24994cuda3std6ranges3__45__cpo4swapE
	.align		8
        /*0040*/ 	.dword	_ZN39_INTERNAL_6b16d630_4_k_cu_4bec2bab_24994cuda3std6ranges3__45__cpo9iter_moveE
	.align		8
        /*0048*/ 	.dword	_ZN39_INTERNAL_6b16d630_4_k_cu_4bec2bab_24994cute7productE
	.align		8
        /*0050*/ 	.dword	_ZN39_INTERNAL_6b16d630_4_k_cu_4bec2bab_24994cute1_E


//--------------------- .text._ZN7cutlass13device_kernelINS_4conv6kernel13ConvUniversalINS1_16ConvProblemShapeILNS1_8OperatorE1ELi3EEENS1_10collective14CollectiveConvINS1_46MainloopSm90TmaGmmaWarpSpecializedImplicitGemmILS5_1ELi28ELi3EN4cute5tupleIJNSA_1CILi1EEESD_SD_EEENS1_36KernelImplicitTmaWarpSpecializedSm90ELi1EEENSB_IJNSC_ILi64EEESH_NSB_IJNSC_ILi32EEEEEEEEENS_6half_tESL_NSA_8TiledMMAINSA_8MMA_AtomIJNSA_4SM904GMMA25MMA_64x64x16_F32F16F16_SSILNSP_5MajorE0ELSR_1ELNSP_7ScaleInE1ELSS_1EEEEEENSA_6LayoutISE_NSB_IJNSC_ILi0EEESW_SW_EEEEENSB_IJNSA_10UnderscoreESZ_SZ_EEEEENS7_6detail26Sm90ImplicitGemmTileTraitsINSA_20SM90_TMA_LOAD_IM2COLENSA_14ComposedLayoutINSA_7SwizzleILi2ELi4ELi3EEENSA_18smem_ptr_flag_bitsILi16EEENSV_INSB_IJNSB_IJNSC_ILi8EEES1A_EEENSB_IJSI_SD_EEENSB_IJSD_NSC_ILi28EEEEEEEEENSB_IJNSB_IJSI_NSC_ILi256EEEEEENSB_IJSD_SW_EEENSB_IJSW_NSC_ILi2048EEEEEEEEEEEEEvEENS13_INSA_13SM90_TMA_LOADENS15_INS16_ILi3ELi4ELi3EEES19_NSV_INSB_IJNSB_IJSH_SD_EEENSB_IJS1A_NSC_ILi4EEEEEES1E_EEENSB_IJS1I_NSB_IJSH_NSC_ILi512EEEEEES1K_EEEEEEEvEEEENS_8epilogue10collective6detail29Sm90TmaWarpSpecializedAdapterINS23_15DefaultEpilogueISL_NSB_IJNSB_IJllllEEESD_SW_EEES28_NS22_6thread17LinearCombinationISL_Li1EffLNS29_9ScaleType4KindE0ELNS_15FloatRoundStyleE2ESL_EENS_4gemm15EpilogueDefaultEEEEEvvEEEEvNT_6ParamsE --------------------------
	.section	.text._ZN7cutlass13device_kernelINS_4conv6kernel13ConvUniversalINS1_16ConvProblemShapeILNS1_8OperatorE1ELi3EEENS1_10collective14CollectiveConvINS1_46MainloopSm90TmaGmmaWarpSpecializedImplicitGemmILS5_1ELi28ELi3EN4cute5tupleIJNSA_1CILi1EEESD_SD_EEENS1_36KernelImplicitTmaWarpSpecializedSm90ELi1EEENSB_IJNSC_ILi64EEESH_NSB_IJNSC_ILi32EEEEEEEEENS_6half_tESL_NSA_8TiledMMAINSA_8MMA_AtomIJNSA_4SM904GMMA25MMA_64x64x16_F32F16F16_SSILNSP_5MajorE0ELSR_1ELNSP_7ScaleInE1ELSS_1EEEEEENSA_6LayoutISE_NSB_IJNSC_ILi0EEESW_SW_EEEEENSB_IJNSA_10UnderscoreESZ_SZ_EEEEENS7_6detail26Sm90ImplicitGemmTileTraitsINSA_20SM90_TMA_LOAD_IM2COLENSA_14ComposedLayoutINSA_7SwizzleILi2ELi4ELi3EEENSA_18smem_ptr_flag_bitsILi16EEENSV_INSB_IJNSB_IJNSC_ILi8EEES1A_EEENSB_IJSI_SD_EEENSB_IJSD_NSC_ILi28EEEEEEEEENSB_IJNSB_IJSI_NSC_ILi256EEEEEENSB_IJSD_SW_EEENSB_IJSW_NSC_ILi2048EEEEEEEEEEEEEvEENS13_INSA_13SM90_TMA_LOADENS15_INS16_ILi3ELi4ELi3EEES19_NSV_INSB_IJNSB_IJSH_SD_EEENSB_IJS1A_NSC_ILi4EEEEEES1E_EEENSB_IJS1I_NSB_IJSH_NSC_ILi512EEEEEES1K_EEEEEEEvEEEENS_8epilogue10collective6detail29Sm90TmaWarpSpecializedAdapterINS23_15DefaultEpilogueISL_NSB_IJNSB_IJllllEEESD_SW_EEES28_NS22_6thread17LinearCombinationISL_Li1EffLNS29_9ScaleType4KindE0ELNS_15FloatRoundStyleE2ESL_EENS_4gemm15EpilogueDefaultEEEEEvvEEEEvNT_6ParamsE,"ax",@progbits
	.align	128
.text._ZN7cutlass13device_kernelINS_4conv6kernel13ConvUniversalINS1_16ConvProblemShapeILNS1_8OperatorE1ELi3EEENS1_10collective14CollectiveConvINS1_46MainloopSm90TmaGmmaWarpSpecializedImplicitGemmILS5_1ELi28ELi3EN4cute5tupleIJNSA_1CILi1EEESD_SD_EEENS1_36KernelImplicitTmaWarpSpecializedSm90ELi1EEENSB_IJNSC_ILi64EEESH_NSB_IJNSC_ILi32EEEEEEEEENS_6half_tESL_NSA_8TiledMMAINSA_8MMA_AtomIJNSA_4SM904GMMA25MMA_64x64x16_F32F16F16_SSILNSP_5MajorE0ELSR_1ELNSP_7ScaleInE1ELSS_1EEEEEENSA_6LayoutISE_NSB_IJNSC_ILi0EEESW_SW_EEEEENSB_IJNSA_10UnderscoreESZ_SZ_EEEEENS7_6detail26Sm90ImplicitGemmTileTraitsINSA_20SM90_TMA_LOAD_IM2COLENSA_14ComposedLayoutINSA_7SwizzleILi2ELi4ELi3EEENSA_18smem_ptr_flag_bitsILi16EEENSV_INSB_IJNSB_IJNSC_ILi8EEES1A_EEENSB_IJSI_SD_EEENSB_IJSD_NSC_ILi28EEEEEEEEENSB_IJNSB_IJSI_NSC_ILi256EEEEEENSB_IJSD_SW_EEENSB_IJSW_NSC_ILi2048EEEEEEEEEEEEEvEENS13_INSA_13SM90_TMA_LOADENS15_INS16_ILi3ELi4ELi3EEES19_NSV_INSB_IJNSB_IJSH_SD_EEENSB_IJS1A_NSC_ILi4EEEEEES1E_EEENSB_IJS1I_NSB_IJSH_NSC_ILi512EEEEEES1K_EEEEEEEvEEEENS_8epilogue10collective6detail29Sm90TmaWarpSpecializedAdapterINS23_15DefaultEpilogueISL_NSB_IJNSB_IJllllEEESD_SW_EEES28_NS22_6thread17LinearCombinationISL_Li1EffLNS29_9ScaleType4KindE0ELNS_15FloatRoundStyleE2ESL_EENS_4gemm15EpilogueDefaultEEEEEvvEEEEvNT_6ParamsE:
        .type           _ZN7cutlass13device_kernelINS_4conv6kernel13ConvUniversalINS1_16ConvProblemShapeILNS1_8OperatorE1ELi3EEENS1_10collective14CollectiveConvINS1_46MainloopSm90TmaGmmaWarpSpecializedImplicitGemmILS5_1ELi28ELi3EN4cute5tupleIJNSA_1CILi1EEESD_SD_EEENS1_36KernelImplicitTmaWarpSpecializedSm90ELi1EEENSB_IJNSC_ILi64EEESH_NSB_IJNSC_ILi32EEEEEEEEENS_6half_tESL_NSA_8TiledMMAINSA_8MMA_AtomIJNSA_4SM904GMMA25MMA_64x64x16_F32F16F16_SSILNSP_5MajorE0ELSR_1ELNSP_7ScaleInE1ELSS_1EEEEEENSA_6LayoutISE_NSB_IJNSC_ILi0EEESW_SW_EEEEENSB_IJNSA_10UnderscoreESZ_SZ_EEEEENS7_6detail26Sm90ImplicitGemmTileTraitsINSA_20SM90_TMA_LOAD_IM2COLENSA_14ComposedLayoutINSA_7SwizzleILi2ELi4ELi3EEENSA_18smem_ptr_flag_bitsILi16EEENSV_INSB_IJNSB_IJNSC_ILi8EEES1A_EEENSB_IJSI_SD_EEENSB_IJSD_NSC_ILi28EEEEEEEEENSB_IJNSB_IJSI_NSC_ILi256EEEEEENSB_IJSD_SW_EEENSB_IJSW_NSC_ILi2048EEEEEEEEEEEEEvEENS13_INSA_13SM90_TMA_LOADENS15_INS16_ILi3ELi4ELi3EEES19_NSV_INSB_IJNSB_IJSH_SD_EEENSB_IJS1A_NSC_ILi4EEEEEES1E_EEENSB_IJS1I_NSB_IJSH_NSC_ILi512EEEEEES1K_EEEEEEEvEEEENS_8epilogue10collective6detail29Sm90TmaWarpSpecializedAdapterINS23_15DefaultEpilogueISL_NSB_IJNSB_IJllllEEESD_SW_EEES28_NS22_6thread17LinearCombinationISL_Li1EffLNS29_9ScaleType4KindE0ELNS_15FloatRoundStyleE2ESL_EENS_4gemm15EpilogueDefaultEEEEEvvEEEEvNT_6ParamsE,@function
        .size           _ZN7cutlass13device_kernelINS_4conv6kernel13ConvUniversalINS1_16ConvProblemShapeILNS1_8OperatorE1ELi3EEENS1_10collective14CollectiveConvINS1_46MainloopSm90TmaGmmaWarpSpecializedImplicitGemmILS5_1ELi28ELi3EN4cute5tupleIJNSA_1CILi1EEESD_SD_EEENS1_36KernelImplicitTmaWarpSpecializedSm90ELi1EEENSB_IJNSC_ILi64EEESH_NSB_IJNSC_ILi32EEEEEEEEENS_6half_tESL_NSA_8TiledMMAINSA_8MMA_AtomIJNSA_4SM904GMMA25MMA_64x64x16_F32F16F16_SSILNSP_5MajorE0ELSR_1ELNSP_7ScaleInE1ELSS_1EEEEEENSA_6LayoutISE_NSB_IJNSC_ILi0EEESW_SW_EEEEENSB_IJNSA_10UnderscoreESZ_SZ_EEEEENS7_6detail26Sm90ImplicitGemmTileTraitsINSA_20SM90_TMA_LOAD_IM2COLENSA_14ComposedLayoutINSA_7SwizzleILi2ELi4ELi3EEENSA_18smem_ptr_flag_bitsILi16EEENSV_INSB_IJNSB_IJNSC_ILi8EEES1A_EEENSB_IJSI_SD_EEENSB_IJSD_NSC_ILi28EEEEEEEEENSB_IJNSB_IJSI_NSC_ILi256EEEEEENSB_IJSD_SW_EEENSB_IJSW_NSC_ILi2048EEEEEEEEEEEEEvEENS13_INSA_13SM90_TMA_LOADENS15_INS16_ILi3ELi4ELi3EEES19_NSV_INSB_IJNSB_IJSH_SD_EEENSB_IJS1A_NSC_ILi4EEEEEES1E_EEENSB_IJS1I_NSB_IJSH_NSC_ILi512EEEEEES1K_EEEEEEEvEEEENS_8epilogue10collective6detail29Sm90TmaWarpSpecializedAdapterINS23_15DefaultEpilogueISL_NSB_IJNSB_IJllllEEESD_SW_EEES28_NS22_6thread17LinearCombinationISL_Li1EffLNS29_9ScaleType4KindE0ELNS_15FloatRoundStyleE2ESL_EENS_4gemm15EpilogueDefaultEEEEEvvEEEEvNT_6ParamsE,(.L_x_118 - _ZN7cutlass13device_kernelINS_4conv6kernel13ConvUniversalINS1_16ConvProblemShapeILNS1_8OperatorE1ELi3EEENS1_10collective14CollectiveConvINS1_46MainloopSm90TmaGmmaWarpSpecializedImplicitGemmILS5_1ELi28ELi3EN4cute5tupleIJNSA_1CILi1EEESD_SD_EEENS1_36KernelImplicitTmaWarpSpecializedSm90ELi1EEENSB_IJNSC_ILi64EEESH_NSB_IJNSC_ILi32EEEEEEEEENS_6half_tESL_NSA_8TiledMMAINSA_8MMA_AtomIJNSA_4SM904GMMA25MMA_64x64x16_F32F16F16_SSILNSP_5MajorE0ELSR_1ELNSP_7ScaleInE1ELSS_1EEEEEENSA_6LayoutISE_NSB_IJNSC_ILi0EEESW_SW_EEEEENSB_IJNSA_10UnderscoreESZ_SZ_EEEEENS7_6detail26Sm90ImplicitGemmTileTraitsINSA_20SM90_TMA_LOAD_IM2COLENSA_14ComposedLayoutINSA_7SwizzleILi2ELi4ELi3EEENSA_18smem_ptr_flag_bitsILi16EEENSV_INSB_IJNSB_IJNSC_ILi8EEES1A_EEENSB_IJSI_SD_EEENSB_IJSD_NSC_ILi28EEEEEEEEENSB_IJNSB_IJSI_NSC_ILi256EEEEEENSB_IJSD_SW_EEENSB_IJSW_NSC_ILi2048EEEEEEEEEEEEEvEENS13_INSA_13SM90_TMA_LOADENS15_INS16_ILi3ELi4ELi3EEES19_NSV_INSB_IJNSB_IJSH_SD_EEENSB_IJS1A_NSC_ILi4EEEEEES1E_EEENSB_IJS1I_NSB_IJSH_NSC_ILi512EEEEEES1K_EEEEEEEvEEEENS_8epilogue10collective6detail29Sm90TmaWarpSpecializedAdapterINS23_15DefaultEpilogueISL_NSB_IJNSB_IJllllEEESD_SW_EEES28_NS22_6thread17LinearCombinationISL_Li1EffLNS29_9ScaleType4KindE0ELNS_15FloatRoundStyleE2ESL_EENS_4gemm15EpilogueDefaultEEEEEvvEEEEvNT_6ParamsE)
        .other          _ZN7cutlass13device_kernelINS_4conv6kernel13ConvUniversalINS1_16ConvProblemShapeILNS1_8OperatorE1ELi3EEENS1_10collective14CollectiveConvINS1_46MainloopSm90TmaGmmaWarpSpecializedImplicitGemmILS5_1ELi28ELi3EN4cute5tupleIJNSA_1CILi1EEESD_SD_EEENS1_36KernelImplicitTmaWarpSpecializedSm90ELi1EEENSB_IJNSC_ILi64EEESH_NSB_IJNSC_ILi32EEEEEEEEENS_6half_tESL_NSA_8TiledMMAINSA_8MMA_AtomIJNSA_4SM904GMMA25MMA_64x64x16_F32F16F16_SSILNSP_5MajorE0ELSR_1ELNSP_7ScaleInE1ELSS_1EEEEEENSA_6LayoutISE_NSB_IJNSC_ILi0EEESW_SW_EEEEENSB_IJNSA_10UnderscoreESZ_SZ_EEEEENS7_6detail26Sm90ImplicitGemmTileTraitsINSA_20SM90_TMA_LOAD_IM2COLENSA_14ComposedLayoutINSA_7SwizzleILi2ELi4ELi3EEENSA_18smem_ptr_flag_bitsILi16EEENSV_INSB_IJNSB_IJNSC_ILi8EEES1A_EEENSB_IJSI_SD_EEENSB_IJSD_NSC_ILi28EEEEEEEEENSB_IJNSB_IJSI_NSC_ILi256EEEEEENSB_IJSD_SW_EEENSB_IJSW_NSC_ILi2048EEEEEEEEEEEEEvEENS13_INSA_13SM90_TMA_LOADENS15_INS16_ILi3ELi4ELi3EEES19_NSV_INSB_IJNSB_IJSH_SD_EEENSB_IJS1A_NSC_ILi4EEEEEES1E_EEENSB_IJS1I_NSB_IJSH_NSC_ILi512EEEEEES1K_EEEEEEEvEEEENS_8epilogue10collective6detail29Sm90TmaWarpSpecializedAdapterINS23_15DefaultEpilogueISL_NSB_IJNSB_IJllllEEESD_SW_EEES28_NS22_6thread17LinearCombinationISL_Li1EffLNS29_9ScaleType4KindE0ELNS_15FloatRoundStyleE2ESL_EENS_4gemm15EpilogueDefaultEEEEEvvEEEEvNT_6ParamsE,@"STO_CUDA_ENTRY STV_DEFAULT"
_ZN7cutlass13device_kernelINS_4conv6kernel13ConvUniversalINS1_16ConvProblemShapeILNS1_8OperatorE1ELi3EEENS1_10collective14CollectiveConvINS1_46MainloopSm90TmaGmmaWarpSpecializedImplicitGemmILS5_1ELi28ELi3EN4cute5tupleIJNSA_1CILi1EEESD_SD_EEENS1_36KernelImplicitTmaWarpSpecializedSm90ELi1EEENSB_IJNSC_ILi64EEESH_NSB_IJNSC_ILi32EEEEEEEEENS_6half_tESL_NSA_8TiledMMAINSA_8MMA_AtomIJNSA_4SM904GMMA25MMA_64x64x16_F32F16F16_SSILNSP_5MajorE0ELSR_1ELNSP_7ScaleInE1ELSS_1EEEEEENSA_6LayoutISE_NSB_IJNSC_ILi0EEESW_SW_EEEEENSB_IJNSA_10UnderscoreESZ_SZ_EEEEENS7_6detail26Sm90ImplicitGemmTileTraitsINSA_20SM90_TMA_LOAD_IM2COLENSA_14ComposedLayoutINSA_7SwizzleILi2ELi4ELi3EEENSA_18smem_ptr_flag_bitsILi16EEENSV_INSB_IJNSB_IJNSC_ILi8EEES1A_EEENSB_IJSI_SD_EEENSB_IJSD_NSC_ILi28EEEEEEEEENSB_IJNSB_IJSI_NSC_ILi256EEEEEENSB_IJSD_SW_EEENSB_IJSW_NSC_ILi2048EEEEEEEEEEEEEvEENS13_INSA_13SM90_TMA_LOADENS15_INS16_ILi3ELi4ELi3EEES19_NSV_INSB_IJNSB_IJSH_SD_EEENSB_IJS1A_NSC_ILi4EEEEEES1E_EEENSB_IJS1I_NSB_IJSH_NSC_ILi512EEEEEES1K_EEEEEEEvEEEENS_8epilogue10collective6detail29Sm90TmaWarpSpecializedAdapterINS23_15DefaultEpilogueISL_NSB_IJNSB_IJllllEEESD_SW_EEES28_NS22_6thread17LinearCombinationISL_Li1EffLNS29_9ScaleType4KindE0ELNS_15FloatRoundStyleE2ESL_EENS_4gemm15EpilogueDefaultEEEEEvvEEEEvNT_6ParamsE:
[----:B------:R-:W-:Y:S01]  /*0000*/  LDC R1, c[0x0][0x28] ;  /* 0x00000a00ff017b82 */ /* 0x000fe20000000800 */
[----:B------:R-:W0:Y:S01]  /*0010*/  S2R R8, SR_TID.X ;  /* 0x0000000000087919 */ /* 0x000e220000002100 */
[----:B------:R-:W-:Y:S01]  /*0020*/  ELECT P0, URZ, PT ;  /* 0x00000000003f782f */ /* 0x000fe20003800000 */
[----:B------:R-:W-:Y:S01]  /*0030*/  BSSY B0, `(.L_x_0) ;  /* 0x000000f000007945 */ /* 0x000fe20003800000 */
[--C-:B0-----:R-:W-:Y:S02]  /*0040*/  SHF.R.U32.HI R0, RZ, 0x5, R8.reuse ;  /* 0x00000005ff007819 */ /* 0x101fe40000011608 */
[----:B------:R-:W-:-:S03]  /*0050*/  SHF.R.U32.HI R3, RZ, 0x7, R8 ;  /* 0x00000007ff037819 */ /* 0x000fc60000011608 */
[----:B------:R-:W0:Y:S04]  /*0060*/  SHFL.IDX PT, R2, R0, RZ, 0x1f ;  /* 0x00001fff00027589 */ /* 0x000e2800000e0000 */
[----:B------:R1:W2:Y:S01]  /*0070*/  SHFL.IDX PT, R7, R3, RZ, 0x1f ;  /* 0x00001fff03077589 */ /* 0x0002a200000e0000 */
[----:B0-----:R-:W-:-:S13]  /*0080*/  ISETP.NE.OR P0, PT, R2, RZ, !P0 ;  /* 0x000000ff0200720c */ /* 0x001fda0004705670 */
[----:B-12---:R-:W-:Y:S05]  /*0090*/  @P0 BRA `(.L_x_1) ;  /* 0x0000000000200947 */ /* 0x006fea0003800000 */
[----:B------:R-:W-:Y:S02]  /*00a0*/  ULDC.64 UR4, c[0x0][0x198] ;  /* 0x0000660000047ab9 */ /* 0x000fe40000000a00 */
[----:B------:R-:W-:Y:S02]  /*00b0*/  UIADD3 UR6, UP0, UR4, 0xf0, URZ ;  /* 0x000000f004067890 */ /* 0x000fe4000ff1e03f */
[----:B------:R-:W-:Y:S02]  /*00c0*/  UIADD3 UR4, UP1, UR4, 0x270, URZ ;  /* 0x0000027004047890 */ /* 0x000fe4000ff3e03f */
[----:B------:R-:W-:Y:S02]  /*00d0*/  UIADD3.X UR7, URZ, UR5, URZ, UP0, !UPT ;  /* 0x000000053f077290 */ /* 0x000fe400087fe43f */
[----:B------:R-:W-:-:S07]  /*00e0*/  UIADD3.X UR5, URZ, UR5, URZ, UP1, !UPT ;  /* 0x000000053f057290 */ /* 0x000fce0008ffe43f */
[----:B------:R0:W-:Y:S02]  /*00f0*/  UTMACCTL.PF [UR6] ;  /* 0x00000000060079b9 */ /* 0x0001e40008040000 */
[----:B------:R0:W-:Y:S02]  /*0100*/  UTMACCTL.PF [UR4] ;  /* 0x00000000040079b9 */ /* 0x0001e40008040000 */
[----:B0-----:R-:W-:Y:S01]  /*0110*/  NOP ;  /* 0x0000000000007918 */ /* 0x001fe20000000000 */
.L_x_1:
[----:B------:R-:W-:Y:S05]  /*0120*/  BSYNC B0 ;  /* 0x0000000000007941 */ /* 0x000fea0003800000 */
.L_x_0:
[----:B------:R-:W0:Y:S01]  /*0130*/  SHFL.IDX PT, R0, R0, RZ, 0x1f ;  /* 0x00001fff00007589 */ /* 0x000e2200000e0000 */
[----:B------:R-:W-:-:S04]  /*0140*/  SHF.R.S32.HI R3, RZ, 0x1f, R2 ;  /* 0x0000001fff037819 */ /* 0x000fc80000011402 */
[----:B------:R-:W-:Y:S02]  /*0150*/  LEA.HI R3, R3, R2, RZ, 0x2 ;  /* 0x0000000203037211 */ /* 0x000fe400078f10ff */
[----:B0-----:R-:W-:-:S13]  /*0160*/  ISETP.NE.AND P0, PT, R0, RZ, PT ;  /* 0x000000ff0000720c */ /* 0x001fda0003f05270 */
[----:B------:R-:W-:Y:S05]  /*0170*/  @P0 BRA `(.L_x_2) ;  /* 0x0000000400240947 */ /* 0x000fea0003800000 */
[----:B------:R-:W-:Y:S01]  /*0180*/  ELECT P0, URZ, PT ;  /* 0x00000000003f782f */ /* 0x000fe20003800000 */
[----:B------:R-:W-:-:S12]  /*0190*/  BSSY B0, `(.L_x_2) ;  /* 0x0000047000007945 */ /* 0x000fd80003800000 */
[----:B------:R-:W-:Y:S05]  /*01a0*/  @!P0 BRA `(.L_x_3) ;  /* 0x0000000400148947 */ /* 0x000fea0003800000 */
[----:B------:R-:W0:Y:S01]  /*01b0*/  S2UR UR8, SR_CgaCtaId ;  /* 0x00000000000879c3 */ /* 0x000e220000008800 */
[----:B------:R-:W-:Y:S01]  /*01c0*/  UMOV UR4, 0x400 ;  /* 0x0000040000047882 */ /* 0x000fe20000000000 */
[----:B------:R-:W-:Y:S01]  /*01d0*/  UMOV UR5, 0x1 ;  /* 0x0000000100057882 */ /* 0x000fe20000000000 */
[----:B------:R-:W-:Y:S02]  /*01e0*/  UMOV UR6, 0x80 ;  /* 0x0000008000067882 */ /* 0x000fe40000000000 */
[----:B------:R-:W-:-:S04]  /*01f0*/  UIADD3 UR6, -UR6, 0x100000, URZ ;  /* 0x0010000006067890 */ /* 0x000fc8000fffe13f */
[----:B------:R-:W-:Y:S02]  /*0200*/  USHF.L.U32 UR7, UR6, 0xb, URZ ;  /* 0x0000000b06077899 */ /* 0x000fe4000800063f */
[----:B------:R-:W-:Y:S02]  /*0210*/  USHF.L.U32 UR6, UR6, 0x1, URZ ;  /* 0x0000000106067899 */ /* 0x000fe4000800063f */
[----:B0-----:R-:W-:Y:S02]  /*0220*/  ULEA UR8, UR8, UR4, 0x18 ;  /* 0x0000000408087291 */ /* 0x001fe4000f8ec03f */
[----:B------:R-:W-:-:S04]  /*0230*/  UIADD3 UR4, -UR5, 0x100000, URZ ;  /* 0x0010000005047890 */ /* 0x000fc8000fffe13f */
[----:B------:R-:W-:Y:S02]  /*0240*/  USHF.L.U32 UR5, UR4, 0xb, URZ ;  /* 0x0000000b04057899 */ /* 0x000fe4000800063f */
[----:B------:R-:W-:Y:S01]  /*0250*/  USHF.L.U32 UR4, UR4, 0x1, URZ ;  /* 0x0000000104047899 */ /* 0x000fe2000800063f */
[----:B------:R-:W0:Y:S11]  /*0260*/  FENCE.VIEW.ASYNC.S ;  /* 0x00000000000073c6 */ /* 0x000e360000000000 */
[----:B0-----:R0:W1:Y:S01]  /*0270*/  SYNCS.EXCH.64 URZ, [UR8+0x38000], UR4 ;  /* 0x03800004083f75b2 */ /* 0x0010620008000100 */
[----:B------:R0:W2:Y:S01]  /*0280*/  SYNCS.EXCH.64 URZ, [UR8+0x380e0], UR6 ;  /* 0x0380e006083f75b2 */ /* 0x0000a20008000100 */
[----:B------:R0:W3:Y:S01]  /*0290*/  SYNCS.EXCH.64 URZ, [UR8+0x38008], UR4 ;  /* 0x03800804083f75b2 */ /* 0x0000e20008000100 */
[----:B------:R0:W4:Y:S01]  /*02a0*/  SYNCS.EXCH.64 URZ, [UR8+0x380e8], UR6 ;  /* 0x0380e806083f75b2 */ /* 0x0001220008000100 */
[----:B------:R0:W0:Y:S01]  /*02b0*/  SYNCS.EXCH.64 URZ, [UR8+0x38010], UR4 ;  /* 0x03801004083f75b2 */ /* 0x0000220008000100 */
        /* <DEDUP_REMOVED lines=51> */
[----:B-1234-:R-:W-:Y:S01]  /*05f0*/  NOP ;  /* 0x0000000000007918 */ /* 0x01efe20000000000 */
.L_x_3:
[----:B0-----:R-:W-:Y:S05]  /*0600*/  BSYNC B0 ;  /* 0x0000000000007941 */ /* 0x001fea0003800000 */
.L_x_2:
[----:B------:R-:W-:Y:S01]  /*0610*/  ULDC.64 UR4, c[0x0][0x618] ;  /* 0x0001860000047ab9 */ /* 0x000fe20000000a00 */
[----:B------:R-:W-:Y:S01]  /*0620*/  LOP3.LUT R3, R3, 0xfffffffc, RZ, 0xc0, !PT ;  /* 0xfffffffc03037812 */ /* 0x000fe200078ec0ff */
[----:B------:R-:W-:Y:S01]  /*0630*/  NOP ;  /* 0x0000000000007918 */ /* 0x000fe20000000000 */
[----:B------:R-:W-:Y:S01]  /*0640*/  ISETP.NE.U32.AND P0, PT, RZ, UR4, PT ;  /* 0x00000004ff007c0c */ /* 0x000fe2000bf05070 */
[----:B------:R-:W-:Y:S01]  /*0650*/  NOP ;  /* 0x0000000000007918 */ /* 0x000fe20000000000 */
[----:B------:R-:W-:Y:S01]  /*0660*/  BAR.SYNC.DEFER_BLOCKING 0x0 ;  /* 0x0000000000007b1d */ /* 0x000fe20000010000 */
[----:B------:R-:W-:Y:S01]  /*0670*/  IMAD.IADD R6, R2, 0x1, -R3 ;  /* 0x0000000102067824 */ /* 0x000fe200078e0a03 */
[----:B------:R-:W-:Y:S02]  /*0680*/  ISETP.NE.AND.EX P0, PT, RZ, UR5, PT, P0 ;  /* 0x00000005ff007c0c */ /* 0x000fe4000bf05300 */
[C---:B------:R-:W-:Y:S02]  /*0690*/  ISETP.NE.AND P2, PT, R7.reuse, 0x1, PT ;  /* 0x000000010700780c */ /* 0x040fe40003f45270 */
[----:B------:R-:W-:Y:S01]  /*06a0*/  LOP3.LUT P1, RZ, R7, R6, RZ, 0xfc, !PT ;  /* 0x0000000607ff7212 */ /* 0x000fe2000782fcff */
[----:B------:R-:W-:-:S03]  /*06b0*/  ULDC.64 UR12, c[0x0][0x208] ;  /* 0x00008200000c7ab9 */ /* 0x000fc60000000a00 */
[----:B------:R-:W-:-:S04]  /*06c0*/  SEL R3, RZ, 0x1, P1 ;  /* 0x00000001ff037807 */ /* 0x000fc80000800000 */
[----:B------:R-:W-:Y:S01]  /*06d0*/  SEL R3, R3, 0x2, P2 ;  /* 0x0000000203037807 */ /* 0x000fe20001000000 */
[----:B------:R-:W-:Y:S06]  /*06e0*/  @!P0 BRA `(.L_x_4) ;  /* 0x00000000001c8947 */ /* 0x000fec0003800000 */
[----:B------:R-:W0:Y:S02]  /*06f0*/  LDC.64 R4, c[0x0][0x618] ;  /* 0x00018600ff047b82 */ /* 0x000e240000000a00 */
[----:B0-----:R-:W2:Y:S02]  /*0700*/  LDG.E.64 R4, desc[UR12][R4.64] ;  /* 0x0000000c04047981 */ /* 0x001ea4000c1e1b00 */
[----:B--2---:R-:W-:-:S04]  /*0710*/  ISETP.NE.U32.AND P0, PT, R4, RZ, PT ;  /* 0x000000ff0400720c */ /* 0x004fc80003f05070 */
[----:B------:R-:W-:-:S13]  /*0720*/  ISETP.NE.AND.EX P0, PT, R5, RZ, PT, P0 ;  /* 0x000000ff0500720c */ /* 0x000fda0003f05300 */
[----:B------:R-:W-:Y:S05]  /*0730*/  @!P0 BRA `(.L_x_4) ;  /* 0x0000000000088947 */ /* 0x000fea0003800000 */
[----:B------:R2:W5:Y:S01]  /*0740*/  LD.E R0, desc[UR12][R4.64] ;  /* 0x0000000c04007980 */ /* 0x000562000c101900 */
[----:B------:R-:W-:Y:S05]  /*0750*/  BRA `(.L_x_5) ;  /* 0x0000000000207947 */ /* 0x000fea0003800000 */
.L_x_4:
[----:B------:R-:W-:Y:S02]  /*0760*/  ULDC.64 UR4, c[0x0][0x608] ;  /* 0x0001820000047ab9 */ /* 0x000fe40000000a00 */
[----:B------:R-:W-:-:S04]  /*0770*/  ISETP.NE.U32.AND P0, PT, RZ, UR4, PT ;  /* 0x00000004ff007c0c */ /* 0x000fc8000bf05070 */
[----:B------:R-:W-:-:S13]  /*0780*/  ISETP.NE.AND.EX P0, PT, RZ, UR5, PT, P0 ;  /* 0x00000005ff007c0c */ /* 0x000fda000bf05300 */
[----:B------:R-:W-:Y:S05]  /*0790*/  @!P0 BRA `(.L_x_6) ;  /* 0x00000000000c8947 */ /* 0x000fea0003800000 */
[----:B------:R-:W0:Y:S02]  /*07a0*/  LDC.64 R4, c[0x0][0x608] ;  /* 0x00018200ff047b82 */ /* 0x000e240000000a00 */
[----:B0-----:R0:W5:Y:S01]  /*07b0*/  LDG.E R0, desc[UR12][R4.64] ;  /* 0x0000000c04007981 */ /* 0x001162000c1e1900 */
[----:B------:R-:W-:Y:S05]  /*07c0*/  BRA `(.L_x_5) ;  /* 0x0000000000047947 */ /* 0x000fea0003800000 */
.L_x_6:
[----:B------:R-:W1:Y:S02]  /*07d0*/  LDC R0, c[0x0][0x600] ;  /* 0x00018000ff007b82 */ /* 0x000e640000000800 */
.L_x_5:
[----:B------:R-:W-:Y:S02]  /*07e0*/  ULDC.64 UR4, c[0x0][0x620] ;  /* 0x0001880000047ab9 */ /* 0x000fe40000000a00 */
[----:B------:R-:W-:-:S04]  /*07f0*/  ISETP.NE.U32.AND P0, PT, RZ, UR4, PT ;  /* 0x00000004ff007c0c */ /* 0x000fc8000bf05070 */
[----:B------:R-:W-:-:S13]  /*0800*/  ISETP.NE.AND.EX P0, PT, RZ, UR5, PT, P0 ;  /* 0x00000005ff007c0c */ /* 0x000fda000bf05300 */
[----:B------:R-:W-:Y:S05]  /*0810*/  @!P0 BRA `(.L_x_7) ;  /* 0x00000000001c8947 */ /* 0x000fea0003800000 */
[----:B0-2---:R-:W0:Y:S02]  /*0820*/  LDC.64 R4, c[0x0][0x620] ;  /* 0x00018800ff047b82 */ /* 0x005e240000000a00 */
[----:B0-----:R-:W2:Y:S02]  /*0830*/  LDG.E.64 R4, desc[UR12][R4.64] ;  /* 0x0000000c04047981 */ /* 0x001ea4000c1e1b00 */
[----:B--2---:R-:W-:-:S04]  /*0840*/  ISETP.NE.U32.AND P0, PT, R4, RZ, PT ;  /* 0x000000ff0400720c */ /* 0x004fc80003f05070 */
[----:B------:R-:W-:-:S13]  /*0850*/  ISETP.NE.AND.EX P0, PT, R5, RZ, PT, P0 ;  /* 0x000000ff0500720c */ /* 0x000fda0003f05300 */
[----:B------:R-:W-:Y:S05]  /*0860*/  @!P0 BRA `(.L_x_7) ;  /* 0x0000000000088947 */ /* 0x000fea0003800000 */
[----:B------:R0:W5:Y:S01]  /*0870*/  LD.E R2, desc[UR12][R4.64] ;  /* 0x0000000c04027980 */ /* 0x000162000c101900 */
[----:B------:R-:W-:Y:S05]  /*0880*/  BRA `(.L_x_8) ;  /* 0x0000000000207947 */ /* 0x000fea0003800000 */
.L_x_7:
[----:B------:R-:W-:Y:S02]  /*0890*/  ULDC.64 UR4, c[0x0][0x610] ;  /* 0x0001840000047ab9 */ /* 0x000fe40000000a00 */
[----:B------:R-:W-:-:S04]  /*08a0*/  ISETP.NE.U32.AND P0, PT, RZ, UR4, PT ;  /* 0x00000004ff007c0c */ /* 0x000fc8000bf05070 */
[----:B------:R-:W-:-:S13]  /*08b0*/  ISETP.NE.AND.EX P0, PT, RZ, UR5, PT, P0 ;  /* 0x00000005ff007c0c */ /* 0x000fda000bf05300 */
[----:B------:R-:W-:Y:S05]  /*08c0*/  @!P0 BRA `(.L_x_9) ;  /* 0x00000000000c8947 */ /* 0x000fea0003800000 */
[----:B0-2---:R-:W0:Y:S02]  /*08d0*/  LDC.64 R4, c[0x0][0x610] ;  /* 0x00018400ff047b82 */ /* 0x005e240000000a00 */
[----:B0-----:R4:W5:Y:S01]  /*08e0*/  LDG.E R2, desc[UR12][R4.64] ;  /* 0x0000000c04027981 */ /* 0x001962000c1e1900 */
[----:B------:R-:W-:Y:S05]  /*08f0*/  BRA `(.L_x_8) ;  /* 0x0000000000047947 */ /* 0x000fea0003800000 */
.L_x_9:
[----:B------:R-:W3:Y:S02]  /*0900*/  LDC R2, c[0x0][0x604] ;  /* 0x00018100ff027b82 */ /* 0x000ee40000000800 */
.L_x_8:
[----:B0-2-4-:R-:W0:Y:S01]  /*0910*/  LDC R4, c[0x0][0x3e8] ;  /* 0x0000fa00ff047b82 */ /* 0x015e220000000800 */
[----:B------:R-:W-:Y:S01]  /*0920*/  ULDC UR4, c[0x0][0x3dc] ;  /* 0x0000f70000047ab9 */ /* 0x000fe20000000800 */
[----:B------:R-:W-:Y:S01]  /*0930*/  ISETP.NE.AND P0, PT, R7, RZ, PT ;  /* 0x000000ff0700720c */ /* 0x000fe20003f05270 */
[----:B------:R-:W-:Y:S01]  /*0940*/  UIADD3 UR4, UR4, 0x1f, URZ ;  /* 0x0000001f04047890 */ /* 0x000fe2000fffe03f */
[----:B------:R-:W-:-:S03]  /*0950*/  ULDC.64 UR6, c[0x0][0x3e0] ;  /* 0x0000f80000067ab9 */ /* 0x000fc60000000a00 */
[----:B------:R-:W-:Y:S02]  /*0960*/  USHF.R.S32.HI UR5, URZ, 0x1f, UR4 ;  /* 0x0000001f3f057899 */ /* 0x000fe40008011404 */
[----:B------:R-:W-:Y:S02]  /*0970*/  UIMAD UR6, UR7, UR6, URZ ;  /* 0x00000006070672a4 */ /* 0x000fe4000f8e023f */
[----:B------:R-:W-:-:S04]  /*0980*/  ULEA.HI UR5, UR5, UR4, URZ, 0x5 ;  /* 0x0000000405057291 */ /* 0x000fc8000f8f283f */
[----:B------:R-:W-:Y:S01]  /*0990*/  USHF.R.S32.HI UR15, URZ, 0x5, UR5 ;  /* 0x000000053f0f7899 */ /* 0x000fe20008011405 */
[----:B0-----:R-:W-:-:S05]  /*09a0*/  IMAD R4, R4, UR6, RZ ;  /* 0x0000000604047c24 */ /* 0x001fca000f8e02ff */
[----:B------:R-:W-:Y:S01]  /*09b0*/  IMAD R4, R4, UR15, RZ ;  /* 0x0000000f04047c24 */ /* 0x000fe2000f8e02ff */
[----:B------:R-:W-:Y:S06]  /*09c0*/  @!P0 BRA `(.L_x_10) ;  /* 0x0000002c00848947 */ /* 0x000fec0003800000 */
[----:B------:R-:W-:-:S13]  /*09d0*/  ISETP.NE.AND P0, PT, R7, 0x1, PT ;  /* 0x000000010700780c */ /* 0x000fda0003f05270 */
[----:B------:R-:W-:Y:S05]  /*09e0*/  @P0 EXIT ;  /* 0x000000000000094d */ /* 0x000fea0003800000 */
[----:B------:R-:W-:Y:S01]  /*09f0*/  ISETP.GE.AND P0, PT, R4, 0x1, PT ;  /* 0x000000010400780c */ /* 0x000fe20003f06270 */
[----:B------:R-:W-:Y:S01]  /*0a00*/  UMOV UR4, URZ ;  /* 0x0000003f00047c82 */ /* 0x000fe20008000000 */
[----:B------:R-:W-:Y:S02]  /*0a10*/  CS2R R54, SRZ ;  /* 0x0000000000367805 */ /* 0x000fe4000001ff00 */
[----:B------:R-:W-:Y:S02]  /*0a20*/  CS2R R24, SRZ ;  /* 0x0000000000187805 */ /* 0x000fe4000001ff00 */
[----:B------:R-:W-:Y:S02]  /*0a30*/  CS2R R26, SRZ ;  /* 0x00000000001a7805 */ /* 0x000fe4000001ff00 */
[----:B------:R-:W-:Y:S02]  /*0a40*/  CS2R R28, SRZ ;  /* 0x00000000001c7805 */ /* 0x000fe4000001ff00 */
[----:B------:R-:W-:-:S02]  /*0a50*/  CS2R R30, SRZ ;  /* 0x00000000001e7805 */ /* 0x000fc4000001ff00 */
[----:B------:R-:W-:Y:S02]  /*0a60*/  CS2R R32, SRZ ;  /* 0x0000000000207805 */ /* 0x000fe4000001ff00 */
        /* <DEDUP_REMOVED lines=9> */
[----:B------:R-:W-:Y:S01]  /*0b00*/  CS2R R52, SRZ ;  /* 0x0000000000347805 */ /* 0x000fe2000001ff00 */
[----:B------:R-:W-:Y:S06]  /*0b10*/  @!P0 BRA `(.L_x_11) ;  /* 0x0000000000748947 */ /* 0x000fec0003800000 */
[----:B------:R-:W-:-:S04]  /*0b20*/  LOP3.LUT R5, R3, 0x1, RZ, 0xfc, !PT ;  /* 0x0000000103057812 */ /* 0x000fc800078efcff */
[----:B------:R-:W-:-:S13]  /*0b30*/  ISETP.NE.AND P0, PT, R5, 0x3, PT ;  /* 0x000000030500780c */ /* 0x000fda0003f05270 */
[----:B------:R-:W-:Y:S05]  /*0b40*/  @!P0 BRA `(.L_x_12) ;  /* 0x0000000000048947 */ /* 0x000fea0003800000 */
[----:B------:R-:W-:Y:S01]  /*0b50*/  BPT.TRAP 0x1 ;  /* 0x000000040000795c */ /* 0x000fe20000300000 */
.L_x_12:
[----:B------:R-:W0:Y:S01]  /*0b60*/  S2UR UR5, SR_CgaCtaId ;  /* 0x00000000000579c3 */ /* 0x000e220000008800 */
[----:B------:R-:W-:Y:S01]  /*0b70*/  SHF.L.U32 R5, RZ, 0x1f, RZ ;  /* 0x0000001fff057819 */ /* 0x000fe200000006ff */
[----:B------:R-:W-:Y:S02]  /*0b80*/  UMOV UR4, 0x400 ;  /* 0x0000040000047882 */ /* 0x000fe40000000000 */
[----:B0-----:R-:W-:-:S12]  /*0b90*/  ULEA UR5, UR5, UR4, 0x18 ;  /* 0x0000000405057291 */ /* 0x001fd8000f8ec03f */
.L_x_13:
[----:B0-----:R-:W-:-:S04]  /*0ba0*/  IMAD.U32 R6, RZ, RZ, UR5 ;  /* 0x00000005ff067e24 */ /* 0x001fc8000f8e00ff */
[----:B------:R0:W2:Y:S03]  /*0bb0*/  SYNCS.PHASECHK.TRANS64.TRYWAIT P0, [R6+URZ+0x38000], R5 ;  /* 0x03800005060075a7 */ /* 0x0000a6000800017f */
[----:B--2---:R-:W-:Y:S05]  /*0bc0*/  @!P0 NANOSLEEP.SYNCS 0x989680 ;  /* 0x009896800000895d */ /* 0x004fea0003900000 */
[----:B------:R-:W2:Y:S02]  /*0bd0*/  @!P0 SYNCS.PHASECHK.TRANS64 P0, [R6+URZ+0x38000], R5 ;  /* 0x03800005060085a7 */ /* 0x000ea4000800007f */
[----:B--2---:R-:W-:Y:S05]  /*0be0*/  @!P0 BRA `(.L_x_13) ;  /* 0xfffffffc00ec8947 */ /* 0x004fea000383ffff */
[----:B------:R-:W-:Y:S01]  /*0bf0*/  USHF.R.U32.HI UR4, URZ, 0x4, UR5 ;  /* 0x000000043f047899 */ /* 0x000fe20008011605 */
[----:B------:R-:W-:Y:S01]  /*0c00*/  WARPGROUP.ARRIVE ;  /* 0x00000000000079c5 */ /* 0x000fe20000000000 */
[----:B------:R-:W-:Y:S02]  /*0c10*/  UIADD3 UR5, UR5, 0x1c000, URZ ;  /* 0x0001c00005057890 */ /* 0x000fe4000fffe03f */
[----:B------:R-:W-:Y:S02]  /*0c20*/  ULOP3.LUT UR4, UR4, 0x3fff, URZ, 0xc0, !UPT ;  /* 0x00003fff04047892 */ /* 0x000fe4000f8ec03f */
[----:B------:R-:W-:Y:S02]  /*0c30*/  USHF.R.U32.HI UR5, URZ, 0x4, UR5 ;  /* 0x000000043f057899 */ /* 0x000fe40008011605 */
[----:B------:R-:W-:Y:S02]  /*0c40*/  ULOP3.LUT UR4, UR4, 0x10000, URZ, 0xfc, !UPT ;  /* 0x0001000004047892 */ /* 0x000fe4000f8efc3f */
[----:B------:R-:W-:Y:S01]  /*0c50*/  ULOP3.LUT UR6, UR5, 0x3fff, URZ, 0xc0, !UPT ;  /* 0x00003fff05067892 */ /* 0x000fe2000f8ec03f */
[----:B------:R-:W-:-:S02]  /*0c60*/  UMOV UR7, 0x40000040 ;  /* 0x4000004000077882 */ /* 0x000fc40000000000 */
[----:B------:R-:W-:-:S06]  /*0c70*/  UMOV UR5, 0x80000020 ;  /* 0x8000002000057882 */ /* 0x000fcc0000000000 */
[----:B------:R-:W-:Y:S01]  /*0c80*/  HGMMA.64x64x16.F32 R24, gdesc[UR4].tnspB, RZ, !UPT ;  /* 0x40e00000041879f0 */ /* 0x000fe2000c7008ff */
[----:B------:R-:W-:Y:S02]  /*0c90*/  UIADD3 UR4, UR4, 0x2, URZ ;  /* 0x0000000204047890 */ /* 0x000fe4000fffe03f */
[----:B------:R-:W-:Y:S01]  /*0ca0*/  UIADD3 UR6, UR6, 0x80, URZ ;  /* 0x0000008006067890 */ /* 0x000fe2000fffe03f */
[----:B------:R-:W-:Y:S01]  /*0cb0*/  UMOV UR5, 0x80000020 ;  /* 0x8000002000057882 */ /* 0x000fe20000000000 */
[----:B------:R-:W-:-:S07]  /*0cc0*/  UMOV UR7, 0x40000040 ;  /* 0x4000004000077882 */ /* 0x000fce0000000000 */
[----:B------:R-:W-:Y:S01]  /*0cd0*/  HGMMA.64x64x16.F32 R24, gdesc[UR4].tnspB, R24, gsb0 ;  /* 0x40e00000041879f0 */ /* 0x000fe20008000818 */
[----:B------:R-:W-:-:S05]  /*0ce0*/  UMOV UR4, 0x1 ;  /* 0x0000000100047882 */ /* 0x000fca0000000000 */
.L_x_11:
[----:B0-----:R-:W-:-:S05]  /*0cf0*/  VIMNMX R5, R4, 0x1, PT ;  /* 0x0000000104057848 */ /* 0x001fca0003fe0100 */
[----:B------:R-:W-:-:S05]  /*0d00*/  IMAD.IADD R7, R4, 0x1, -R5 ;  /* 0x0000000104077824 */ /* 0x000fca00078e0a05 */
[----:B------:R-:W-:-:S13]  /*0d10*/  ISETP.GE.AND P0, PT, R7, 0x1, PT ;  /* 0x000000010700780c */ /* 0x000fda0003f06270 */
[----:B------:R-:W-:Y:S05]  /*0d20*/  @!P0 BRA `(.L_x_14) ;  /* 0x0000000000ec8947 */ /* 0x000fea0003800000 */
[----:B------:R-:W0:Y:S01]  /*0d30*/  S2UR UR6, SR_CgaCtaId ;  /* 0x00000000000679c3 */ /* 0x000e220000008800 */
[----:B------:R-:W-:Y:S01]  /*0d40*/  UMOV UR5, 0x400 ;  /* 0x0000040000057882 */ /* 0x000fe20000000000 */
[----:B------:R-:W-:Y:S01]  /*0d50*/  LOP3.LUT R5, RZ, R4, RZ, 0x33, !PT ;  /* 0x00000004ff057212 */ /* 0x000fe200078e33ff */
[----:B------:R-:W-:Y:S01]  /*0d60*/  IMAD.MOV.U32 R8, RZ, RZ, RZ ;  /* 0x000000ffff087224 */ /* 0x000fe200078e00ff */
[----:B------:R-:W-:Y:S01]  /*0d70*/  LOP3.LUT R10, R3, 0x1, RZ, 0xfc, !PT ;  /* 0x00000001030a7812 */ /* 0x000fe200078efcff */
[----:B------:R-:W-:Y:S01]  /*0d80*/  UISETP.NE.U32.AND UP0, UPT, UR4, URZ, UPT ;  /* 0x0000003f0400728c */ /* 0x000fe2000bf05070 */
[----:B------:R-:W-:-:S04]  /*0d90*/  VIMNMX R5, R5, -0x2, !PT ;  /* 0xfffffffe05057848 */ /* 0x000fc80007fe0100 */
[----:B------:R-:W-:Y:S01]  /*0da0*/  IADD3 R5, R5, 0x2, R4 ;  /* 0x0000000205057810 */ /* 0x000fe20007ffe004 */
[----:B0-----:R-:W-:-:S04]  /*0db0*/  ULEA UR7, UR6, UR5, 0x18 ;  /* 0x0000000506077291 */ /* 0x001fc8000f8ec03f */
[----:B------:R-:W-:Y:S02]  /*0dc0*/  UIADD3 UR5, UR7, 0x1c000, URZ ;  /* 0x0001c00007057890 */ /* 0x000fe4000fffe03f */
[----:B------:R-:W-:Y:S02]  /*0dd0*/  USHF.R.U32.HI UR6, URZ, 0x4, UR7 ;  /* 0x000000043f067899 */ /* 0x000fe40008011607 */
[----:B------:R-:W-:Y:S02]  /*0de0*/  USHF.R.U32.HI UR5, URZ, 0x4, UR5 ;  /* 0x000000043f057899 */ /* 0x000fe40008011605 */
[----:B------:R-:W-:Y:S02]  /*0df0*/  ULOP3.LUT UR6, UR6, 0x3fff, URZ, 0xc0, !UPT ;  /* 0x00003fff06067892 */ /* 0x000fe4000f8ec03f */
[----:B------:R-:W-:Y:S02]  /*0e00*/  ULOP3.LUT UR14, UR5, 0x3fff, URZ, 0xc0, !UPT ;  /* 0x00003fff050e7892 */ /* 0x000fe4000f8ec03f */
[----:B------:R-:W-:Y:S01]  /*0e10*/  ULOP3.LUT UR15, UR6, 0x10000, URZ, 0xfc, !UPT ;  /* 0x00010000060f7892 */ /* 0x000fe2000f8efc3f */
[----:B------:R-:W-:-:S11]  /*0e20*/  UMOV UR5, URZ ;  /* 0x0000003f00057c82 */ /* 0x000fd60008000000 */
.L_x_19:
[----:B------:R-:W-:-:S13]  /*0e30*/  ISETP.NE.AND P1, PT, R10, 0x3, PT ;  /* 0x000000030a00780c */ /* 0x000fda0003f25270 */
[----:B0-----:R-:W-:Y:S05]  /*0e40*/  @!P1 BRA `(.L_x_15) ;  /* 0x0000000000049947 */ /* 0x001fea0003800000 */
[----:B------:R-:W-:Y:S01]  /*0e50*/  BPT.TRAP 0x1 ;  /* 0x000000040000795c */ /* 0x000fe20000300000 */
.L_x_15:
[----:B------:R-:W-:Y:S01]  /*0e60*/  SHF.L.U32 R6, R8, 0x1f, RZ ;  /* 0x0000001f08067819 */ /* 0x000fe200000006ff */
[----:B------:R-:W-:-:S12]  /*0e70*/  ULEA UR6, UR4, UR7, 0x3 ;  /* 0x0000000704067291 */ /* 0x000fd8000f8e183f */
.L_x_16:
[----:B0-----:R-:W-:-:S04]  /*0e80*/  IMAD.U32 R9, RZ, RZ, UR6 ;  /* 0x00000006ff097e24 */ /* 0x001fc8000f8e00ff */
[----:B------:R0:W2:Y:S03]  /*0e90*/  SYNCS.PHASECHK.TRANS64.TRYWAIT P0, [R9+URZ+0x38000], R6 ;  /* 0x03800006090075a7 */ /* 0x0000a6000800017f */
[----:B--2---:R-:W-:Y:S05]  /*0ea0*/  @!P0 NANOSLEEP.SYNCS 0x989680 ;  /* 0x009896800000895d */ /* 0x004fea0003900000 */
[----:B------:R-:W2:Y:S02]  /*0eb0*/  @!P0 SYNCS.PHASECHK.TRANS64 P0, [R9+URZ+0x38000], R6 ;  /* 0x03800006090085a7 */ /* 0x000ea4000800007f */
[----:B--2---:R-:W-:Y:S05]  /*0ec0*/  @!P0 BRA `(.L_x_16) ;  /* 0xfffffffc00ec8947 */ /* 0x004fea000383ffff */
[----:B------:R-:W-:Y:S01]  /*0ed0*/  ULEA UR8, UR4, UR15, 0x8 ;  /* 0x0000000f04087291 */ /* 0x000fe2000f8e403f */
[----:B------:R-:W-:Y:S01]  /*0ee0*/  WARPGROUP.ARRIVE ;  /* 0x00000000000079c5 */ /* 0x000fe20000000000 */
[----:B------:R-:W-:Y:S01]  /*0ef0*/  ULEA UR10, UR4, UR14, 0x8 ;  /* 0x0000000e040a7291 */ /* 0x000fe2000f8e403f */
[----:B------:R-:W-:Y:S01]  /*0f00*/  UMOV UR9, 0x80000020 ;  /* 0x8000002000097882 */ /* 0x000fe20000000000 */
[----:B------:R-:W-:-:S07]  /*0f10*/  UMOV UR11, 0x40000040 ;  /* 0x40000040000b7882 */ /* 0x000fce0000000000 */
[----:B------:R-:W-:Y:S01]  /*0f20*/  HGMMA.64x64x16.F32 R24, gdesc[UR8].tnspB, R24, UP0 ;  /* 0x40e00000081879f0 */ /* 0x000fe2000bf00818 */
[----:B------:R-:W-:Y:S02]  /*0f30*/  UIADD3 UR8, UR8, 0x2, URZ ;  /* 0x0000000208087890 */ /* 0x000fe4000fffe03f */
[----:B------:R-:W-:Y:S01]  /*0f40*/  UIADD3 UR10, UR10, 0x80, URZ ;  /* 0x000000800a0a7890 */ /* 0x000fe2000fffe03f */
[----:B------:R-:W-:Y:S01]  /*0f50*/  UMOV UR9, 0x80000020 ;  /* 0x8000002000097882 */ /* 0x000fe20000000000 */
[----:B------:R-:W-:-:S07]  /*0f60*/  UMOV UR11, 0x40000040 ;  /* 0x40000040000b7882 */ /* 0x000fce0000000000 */
[----:B------:R-:W-:Y:S03]  /*0f70*/  HGMMA.64x64x16.F32 R24, gdesc[UR8].tnspB, R24, gsb0 ;  /* 0x40e00000081879f0 */ /* 0x000fe60008000818 */
[----:B------:R-:W-:Y:S02]  /*0f80*/  WARPGROUP.DEPBAR.LE gsb0, 0x1 ;  /* 0x00008000000079c5 */ /* 0x000fe40000010100 */
[----:B------:R-:W-:Y:S05]  /*0f90*/  @!P1 BRA `(.L_x_17) ;  /* 0x0000000000049947 */ /* 0x000fea0003800000 */
[----:B------:R-:W-:Y:S01]  /*0fa0*/  BPT.TRAP 0x1 ;  /* 0x000000040000795c */ /* 0x000fe20000300000 */
.L_x_17:
[----:B------:R-:W-:Y:S01]  /*0fb0*/  ULEA UR6, UR5, UR7, 0x3 ;  /* 0x0000000705067291 */ /* 0x000fe2000f8e183f */
[----:B------:R-:W-:-:S03]  /*0fc0*/  ISETP.GT.U32.AND P0, PT, R3, 0x1, PT ;  /* 0x000000010300780c */ /* 0x000fc60003f04070 */
[----:B------:R-:W-:-:S04]  /*0fd0*/  UIADD3 UR6, UR6, 0x380e0, URZ ;  /* 0x000380e006067890 */ /* 0x000fc8000fffe03f */
[----:B------:R-:W-:-:S09]  /*0fe0*/  UPRMT UR6, URZ, 0x654, UR6 ;  /* 0x000006543f067896 */ /* 0x000fd20008000006 */
[----:B------:R-:W-:Y:S01]  /*0ff0*/  SYNCS.ARRIVE.TRANS64.RED.A1T0 RZ, [UR6], RZ ;  /* 0x000000ffffff79a7 */ /* 0x000fe20008100406 */
[----:B------:R-:W-:Y:S05]  /*1000*/  @P0 BRA `(.L_x_18) ;  /* 0x0000000000040947 */ /* 0x000fea0003800000 */
[----:B------:R-:W-:Y:S01]  /*1010*/  BPT.TRAP 0x1 ;  /* 0x000000040000795c */ /* 0x000fe20000300000 */
.L_x_18:
[----:B------:R-:W-:Y:S01]  /*1020*/  VIADD R5, R5, 0xffffffff ;  /* 0xffffffff05057836 */ /* 0x000fe20000000000 */
[----:B------:R-:W-:Y:S02]  /*1030*/  UIADD3 UR4, UR4, 0x1, URZ ;  /* 0x0000000104047890 */ /* 0x000fe4000fffe03f */
[----:B------:R-:W-:Y:S02]  /*1040*/  UIADD3 UR5, UR5, 0x1, URZ ;  /* 0x0000000105057890 */ /* 0x000fe4000fffe03f */
[----:B------:R-:W-:Y:S01]  /*1050*/  ISETP.GT.AND P0, PT, R5, 0x1, PT ;  /* 0x000000010500780c */ /* 0x000fe20003f04270 */
[----:B------:R-:W-:Y:S02]  /*1060*/  UISETP.NE.AND UP0, UPT, UR4, 0x1c, UPT ;  /* 0x0000001c0400788c */ /* 0x000fe4000bf05270 */
[----:B------:R-:W-:Y:S02]  /*1070*/  UISETP.NE.AND UP1, UPT, UR5, 0x1c, UPT ;  /* 0x0000001c0500788c */ /* 0x000fe4000bf25270 */
[----:B------:R-:W-:-:S02]  /*1080*/  USEL UR6, URZ, 0x1, UP0 ;  /* 0x000000013f067887 */ /* 0x000fc40008000000 */
[----:B------:R-:W-:Y:S02]  /*1090*/  USEL UR4, UR4, URZ, UP0 ;  /* 0x0000003f04047287 */ /* 0x000fe40008000000 */
[----:B------:R-:W-:Y:S02]  /*10a0*/  USEL UR5, UR5, URZ, UP1 ;  /* 0x0000003f05057287 */ /* 0x000fe40008800000 */
[----:B------:R-:W-:Y:S01]  /*10b0*/  UPLOP3.LUT UP0, UPT, UPT, UPT, UPT, 0x80, 0x0 ;  /* 0x000000000000789c */ /* 0x000fe20003f0f070 */
[----:B------:R-:W-:Y:S01]  /*10c0*/  LOP3.LUT R8, R8, UR6, RZ, 0x3c, !PT ;  /* 0x0000000608087c12 */ /* 0x000fe2000f8e3cff */
[----:B------:R-:W-:Y:S09]  /*10d0*/  @P0 BRA `(.L_x_19) ;  /* 0xfffffffc00540947 */ /* 0x000ff2000383ffff */
.L_x_14:
[----:B------:R-:W-:Y:S01]  /*10e0*/  ISETP.GE.AND P0, PT, R4, 0x1, PT ;  /* 0x000000010400780c */ /* 0x000fe20003f06270 */
[----:B------:R-:W-:-:S12]  /*10f0*/  WARPGROUP.DEPBAR.LE gsb0, 0x0 ;  /* 0x00008000000079c5 */ /* 0x000fd80000010000 */
[----:B------:R-:W-:Y:S05]  /*1100*/  @!P0 BRA `(.L_x_20) ;  /* 0x0000000000448947 */ /* 0x000fea0003800000 */
[----:B------:R-:W-:-:S04]  /*1110*/  LOP3.LUT R4, R3, 0x1, RZ, 0xfc, !PT ;  /* 0x0000000103047812 */ /* 0x000fc800078efcff */
[----:B------:R-:W-:-:S13]  /*1120*/  ISETP.NE.AND P0, PT, R4, 0x3, PT ;  /* 0x000000030400780c */ /* 0x000fda0003f05270 */
[----:B------:R-:W-:Y:S05]  /*1130*/  @!P0 BRA `(.L_x_21) ;  /* 0x0000000000048947 */ /* 0x000fea0003800000 */
[----:B------:R-:W-:Y:S01]  /*1140*/  BPT.TRAP 0x1 ;  /* 0x000000040000795c */ /* 0x000fe20000300000 */
.L_x_21:
[----:B0-----:R-:W0:Y:S01]  /*1150*/  S2R R9, SR_CgaCtaId ;  /* 0x0000000000097919 */ /* 0x001e220000008800 */
[----:B------:R-:W-:Y:S02]  /*1160*/  SHF.R.U32.HI R4, RZ, 0x2, R7 ;  /* 0x00000002ff047819 */ /* 0x000fe40000011607 */
[----:B------:R-:W-:Y:S02]  /*1170*/  MOV R6, 0x400 ;  /* 0x0000040000067802 */ /* 0x000fe40000000f00 */
[----:B------:R-:W-:Y:S01]  /*1180*/  ISETP.GT.U32.AND P0, PT, R3, 0x1, PT ;  /* 0x000000010300780c */ /* 0x000fe20003f04070 */
[----:B------:R-:W-:-:S04]  /*1190*/  IMAD.WIDE.U32 R4, R4, 0x24924925, RZ ;  /* 0x2492492504047825 */ /* 0x000fc800078e00ff */
[----:B------:R-:W-:Y:S01]  /*11a0*/  IMAD R4, R5, -0x1c, R7 ;  /* 0xffffffe405047824 */ /* 0x000fe200078e0207 */
[----:B0-----:R-:W-:-:S05]  /*11b0*/  LEA R9, R9, R6, 0x18 ;  /* 0x0000000609097211 */ /* 0x001fca00078ec0ff */
[----:B------:R-:W-:-:S04]  /*11c0*/  IMAD R4, R4, 0x8, R9 ;  /* 0x0000000804047824 */ /* 0x000fc800078e0209 */
[----:B------:R-:W-:-:S05]  /*11d0*/  VIADD R4, R4, 0x380e0 ;  /* 0x000380e004047836 */ /* 0x000fca0000000000 */
[----:B------:R-:W-:-:S04]  /*11e0*/  PRMT R4, RZ, 0x654, R4 ;  /* 0x00000654ff047816 */ /* 0x000fc80000000004 */
[----:B------:R2:W-:Y:S01]  /*11f0*/  SYNCS.ARRIVE.TRANS64.RED.A1T0 RZ, [R4+URZ], RZ ;  /* 0x000000ff04ff79a7 */ /* 0x0005e2000810043f */
[----:B------:R-:W-:Y:S05]  /*1200*/  @P0 BRA `(.L_x_20) ;  /* 0x0000000000040947 */ /* 0x000fea0003800000 */
[----:B------:R-:W-:Y:S01]  /*1210*/  BPT.TRAP 0x1 ;  /* 0x000000040000795c */ /* 0x000fe20000300000 */
.L_x_20:
[----:B--2---:R-:W2:Y:S01]  /*1220*/  S2R R4, SR_TID.X ;  /* 0x0000000000047919 */ /* 0x004ea20000002100 */
[----:B------:R-:W-:Y:S01]  /*1230*/  ULDC.64 UR4, c[0x0][0x280] ;  /* 0x0000a00000047ab9 */ /* 0x000fe20000000a00 */
[----:B0-----:R-:W0:Y:S01]  /*1240*/  S2R R9, SR_CTAID.Y ;  /* 0x0000000000097919 */ /* 0x001e220000002600 */
[----:B------:R-:W4:Y:S01]  /*1250*/  S2R R11, SR_CTAID.X ;  /* 0x00000000000b7919 */ /* 0x000f220000002500 */
[----:B--2---:R-:W-:-:S04]  /*1260*/  SHF.R.S32.HI R3, RZ, 0x1f, R4 ;  /* 0x0000001fff037819 */ /* 0x004fc80000011404 */
[----:B------:R-:W-:Y:S01]  /*1270*/  LEA.HI R3, R3, R4, RZ, 0x7 ;  /* 0x0000000403037211 */ /* 0x000fe200078f38ff */
[----:B0-----:R-:W-:-:S03]  /*1280*/  IMAD.SHL.U32 R9, R9, 0x40, RZ ;  /* 0x0000004009097824 */ /* 0x001fc600078e00ff */
[----:B------:R-:W-:Y:S02]  /*1290*/  LOP3.LUT R3, R3, 0xffffff80, RZ, 0xc0, !PT ;  /* 0xffffff8003037812 */ /* 0x000fe400078ec0ff */
[----:B------:R-:W-:-:S03]  /*12a0*/  ISETP.GE.AND P0, PT, R9, UR5, PT ;  /* 0x0000000509007c0c */ /* 0x000fc6000bf06270 */
[----:B------:R-:W-:Y:S02]  /*12b0*/  IMAD.IADD R5, R4, 0x1, -R3 ;  /* 0x0000000104057824 */ /* 0x000fe400078e0a03 */
[----:B----4-:R-:W-:-:S03]  /*12c0*/  IMAD.SHL.U32 R3, R11, 0x40, RZ ;  /* 0x000000400b037824 */ /* 0x010fc600078e00ff */
[----:B------:R-:W-:Y:S02]  /*12d0*/  SHF.R.S32.HI R8, RZ, 0x1f, R5 ;  /* 0x0000001fff087819 */ /* 0x000fe40000011405 */
[----:B------:R-:W-:Y:S02]  /*12e0*/  ISETP.GE.OR P0, PT, R3, UR4, P0 ;  /* 0x0000000403007c0c */ /* 0x000fe40008706670 */
[----:B------:R-:W-:-:S04]  /*12f0*/  LEA.HI R4, R8, R5, RZ, 0x2 ;  /* 0x0000000508047211 */ /* 0x000fc800078f10ff */
[--C-:B------:R-:W-:Y:S02]  /*1300*/  SHF.R.S32.HI R12, RZ, 0x2, R4.reuse ;  /* 0x00000002ff0c7819 */ /* 0x100fe40000011404 */
[----:B------:R-:W-:-:S04]  /*1310*/  SHF.R.S32.HI R7, RZ, 0x1f, R4 ;  /* 0x0000001fff077819 */ /* 0x000fc80000011404 */
[----:B------:R-:W-:-:S04]  /*1320*/  LEA.HI R7, R7, R12, RZ, 0x3 ;  /* 0x0000000c07077211 */ /* 0x000fc800078f18ff */
[----:B------:R-:W-:Y:S01]  /*1330*/  LOP3.LUT R13, R7, 0xfffffff8, RZ, 0xc0, !PT ;  /* 0xfffffff8070d7812 */ /* 0x000fe200078ec0ff */
[----:B------:R-:W-:Y:S06]  /*1340*/  @P0 EXIT ;  /* 0x000000000000094d */ /* 0x000fec0003800000 */
[----:B------:R-:W0:Y:S01]  /*1350*/  LDC.64 R6, c[0x0][0x658] ;  /* 0x00019600ff067b82 */ /* 0x000e220000000a00 */
[----:B------:R-:W-:Y:S01]  /*1360*/  LOP3.LUT R10, R4, 0x7ffffffc, RZ, 0xc0, !PT ;  /* 0x7ffffffc040a7812 */ /* 0x000fe200078ec0ff */
[----:B------:R-:W-:Y:S01]  /*1370*/  IMAD.IADD R4, R12, 0x1, -R13 ;  /* 0x000000010c047824 */ /* 0x000fe200078e0a0d */
[----:B------:R-:W-:Y:S02]  /*1380*/  LEA.HI R8, R8, R5, RZ, 0x5 ;  /* 0x0000000508087211 */ /* 0x000fe400078f28ff */
[----:B---3-5:R-:W-:Y:S01]  /*1390*/  FSETP.NEU.AND P1, PT, R2, RZ, PT ;  /* 0x000000ff0200720b */ /* 0x028fe20003f2d000 */
[----:B------:R-:W-:Y:S01]  /*13a0*/  IMAD.IADD R10, R5, 0x1, -R10 ;  /* 0x00000001050a7824 */ /* 0x000fe200078e0a0a */
[----:B------:R-:W-:Y:S02]  /*13b0*/  SHF.R.S32.HI R5, RZ, 0x1f, R4 ;  /* 0x0000001fff057819 */ /* 0x000fe40000011404 */
[----:B------:R-:W-:Y:S01]  /*13c0*/  SHF.R.S32.HI R13, RZ, 0x5, R8 ;  /* 0x00000005ff0d7819 */ /* 0x000fe20000011408 */
[----:B------:R-:W-:-:S02]  /*13d0*/  IMAD.SHL.U32 R12, R10, 0x2, RZ ;  /* 0x000000020a0c7824 */ /* 0x000fc400078e00ff */
[----:B------:R-:W-:-:S03]  /*13e0*/  IMAD.WIDE R10, R11, 0x40, R4 ;  /* 0x000000400b0a7825 */ /* 0x000fc600078e0204 */
[----:B------:R-:W-:Y:S01]  /*13f0*/  SHF.R.S32.HI R14, RZ, 0x1f, R12 ;  /* 0x0000001fff0e7819 */ /* 0x000fe2000001140c */
[----:B------:R-:W-:Y:S01]  /*1400*/  IMAD R5, R13, -0x10, -R3 ;  /* 0xfffffff00d057824 */ /* 0x000fe200078e0a03 */
[----:B------:R-:W-:Y:S01]  /*1410*/  IADD3 R8, P0, R9, R12, RZ ;  /* 0x0000000c09087210 */ /* 0x000fe20007f1e0ff */
[----:B------:R-:W-:Y:S01]  /*1420*/  IMAD.WIDE R10, R13, 0x10, R10 ;  /* 0x000000100d0a7825 */ /* 0x000fe200078e020a */
[----:B------:R-:W-:Y:S02]  /*1430*/  IADD3 R3, -R12, UR5, -R9 ;  /* 0x000000050c037c10 */ /* 0x000fe4000fffe909 */
[----:B------:R-:W-:Y:S02]  /*1440*/  LEA.HI.X.SX32 R9, R9, R14, 0x1, P0 ;  /* 0x0000000e09097211 */ /* 0x000fe400000f0eff */
[----:B------:R-:W-:Y:S01]  /*1450*/  IADD3 R4, R5, UR4, -R4 ;  /* 0x0000000405047c10 */ /* 0x000fe2000fffe804 */
[-C--:B0-----:R-:W-:Y:S01]  /*1460*/  IMAD R5, R11, R6.reuse, RZ ;  /* 0x000000060b057224 */ /* 0x081fe200078e02ff */
[----:B------:R-:W-:Y:S01]  /*1470*/  ISETP.GT.AND P0, PT, R3, RZ, PT ;  /* 0x000000ff0300720c */ /* 0x000fe20003f04270 */
[----:B------:R-:W-:Y:S01]  /*1480*/  IMAD.WIDE.U32 R12, R10, R6, R8 ;  /* 0x000000060a0c7225 */ /* 0x000fe200078e0008 */
[----:B------:R-:W-:-:S02]  /*1490*/  SHF.L.U64.HI R16, R6, 0x3, R7 ;  /* 0x0000000306107819 */ /* 0x000fc40000010207 */
[----:B------:R-:W-:Y:S01]  /*14a0*/  ISETP.GT.AND P2, PT, R4, RZ, P0 ;  /* 0x000000ff0400720c */ /* 0x000fe20000744270 */
[----:B------:R-:W-:Y:S02]  /*14b0*/  IMAD R5, R10, R7, R5 ;  /* 0x000000070a057224 */ /* 0x000fe400078e0205 */
[----:B------:R-:W-:Y:S02]  /*14c0*/  IMAD.SHL.U32 R17, R6, 0x8, RZ ;  /* 0x0000000806117824 */ /* 0x000fe400078e00ff */
[----:B------:R-:W-:Y:S01]  /*14d0*/  IMAD.IADD R19, R13, 0x1, R5 ;  /* 0x000000010d137824 */ /* 0x000fe200078e0205 */
[----:B------:R-:W-:Y:S07]  /*14e0*/  @!P1 BRA `(.L_x_22) ;  /* 0x00000018001c9947 */ /* 0x000fee0003800000 */
[----:B------:R-:W-:Y:S01]  /*14f0*/  ULDC.64 UR6, c[0x0][0x630] ;  /* 0x00018c0000067ab9 */ /* 0x000fe20000000a00 */
[----:B------:R-:W-:Y:S01]  /*1500*/  ULDC.64 UR8, c[0x0][0x628] ;  /* 0x00018a0000087ab9 */ /* 0x000fe20000000a00 */
[----:B------:R-:W-:Y:S01]  /*1510*/  IMAD R5, R11, UR6, RZ ;  /* 0x000000060b057c24 */ /* 0x000fe2000f8e02ff */
[----:B------:R-:W-:Y:S01]  /*1520*/  ULDC.64 UR4, c[0x0][0x650] ;  /* 0x0001940000047ab9 */ /* 0x000fe20000000a00 */
[----:B------:R-:W-:-:S04]  /*1530*/  IMAD.WIDE.U32 R14, R10, UR6, R8 ;  /* 0x000000060a0e7c25 */ /* 0x000fc8000f8e0008 */
[----:B------:R-:W-:Y:S01]  /*1540*/  IMAD R5, R10, UR7, R5 ;  /* 0x000000070a057c24 */ /* 0x000fe2000f8e0205 */
[----:B------:R-:W-:-:S03]  /*1550*/  LEA R6, P1, R14, UR8, 0x1 ;  /* 0x000000080e067c11 */ /* 0x000fc6000f8208ff */
[----:B------:R-:W-:-:S05]  /*1560*/  IMAD.IADD R7, R15, 0x1, R5 ;  /* 0x000000010f077824 */ /* 0x000fca00078e0205 */
[----:B------:R-:W-:-:S05]  /*1570*/  LEA.HI.X R7, R14, UR9, R7, 0x1, P1 ;  /* 0x000000090e077c11 */ /* 0x000fca00088f0c07 */
[----:B------:R-:W2:Y:S01]  /*1580*/  @P2 LDG.E.LTC128B.U16 R13, desc[UR12][R6.64] ;  /* 0x0000000c060d2981 */ /* 0x000ea2000c1e1520 */
[----:B------:R-:W-:Y:S01]  /*1590*/  LEA R14, P4, R12, UR4, 0x1 ;  /* 0x000000040c0e7c11 */ /* 0x000fe2000f8808ff */
[----:B------:R-:W-:Y:S01]  /*15a0*/  BSSY B0, `(.L_x_23) ;  /* 0x000000d000007945 */ /* 0x000fe20003800000 */
[----:B------:R-:W-:-:S04]  /*15b0*/  ISETP.GT.AND P1, PT, R3, 0x1, PT ;  /* 0x000000010300780c */ /* 0x000fc80003f24270 */
[----:B------:R-:W-:Y:S01]  /*15c0*/  ISETP.GT.AND P3, PT, R4, RZ, P1 ;  /* 0x000000ff0400720c */ /* 0x000fe20000f64270 */
[----:B--2---:R-:W-:-:S05]  /*15d0*/  HADD2.F32 R15, -RZ, R13.H0_H0 ;  /* 0x2000000dff0f7230 */ /* 0x004fca0000004100 */
[----:B------:R-:W-:-:S04]  /*15e0*/  FMUL R15, R15, R2 ;  /* 0x000000020f0f7220 */ /* 0x000fc80000400000 */
[----:B-1----:R-:W-:-:S05]  /*15f0*/  FFMA R15, R24, R0, R15 ;  /* 0x00000000180f7223 */ /* 0x002fca000000000f */
[----:B------:R-:W-:Y:S02]  /*1600*/  F2FP.F16.F32.PACK_AB R18, RZ, R15 ;  /* 0x0000000fff12723e */ /* 0x000fe400000000ff */
[----:B------:R-:W-:Y:S02]  /*1610*/  LEA.HI.X R15, R12, UR5, R19, 0x1, P4 ;  /* 0x000000050c0f7c11 */ /* 0x000fe4000a0f0c13 */
[----:B------:R-:W-:Y:S02]  /*1620*/  PRMT R12, R18, 0x7610, R12 ;  /* 0x00007610120c7816 */ /* 0x000fe4000000000c */
[----:B------:R-:W-:-:S03]  /*1630*/  PRMT R18, R13, 0x7610, R18 ;  /* 0x000076100d127816 */ /* 0x000fc60000000012 */
[----:B------:R0:W-:Y:S01]  /*1640*/  @P2 STG.E.U16 desc[UR12][R14.64], R12 ;  /* 0x0000000c0e002986 */ /* 0x0001e2000c10150c */
[----:B------:R-:W-:Y:S05]  /*1650*/  @!P3 BRA `(.L_x_24) ;  /* 0x000000000004b947 */ /* 0x000fea0003800000 */
[----:B------:R1:W5:Y:S02]  /*1660*/  LDG.E.LTC128B.U16 R18, desc[UR12][R6.64+0x2] ;  /* 0x0000020c06127981 */ /* 0x000364000c1e1520 */
.L_x_24:
[----:B------:R-:W-:Y:S05]  /*1670*/  BSYNC B0 ;  /* 0x0000000000007941 */ /* 0x000fea0003800000 */
.L_x_23:
[----:B------:R-:W-:Y:S01]  /*1680*/  USHF.L.U32 UR5, UR6, 0x3, URZ ;  /* 0x0000000306057899 */ /* 0x000fe2000800063f */
[----:B-----5:R-:W-:Y:S01]  /*1690*/  HADD2.F32 R11, -RZ, R18.H0_H0 ;  /* 0x20000012ff0b7230 */ /* 0x020fe20000004100 */
[----:B------:R-:W-:Y:S01]  /*16a0*/  USHF.L.U64.HI UR4, UR6, 0x3, UR7 ;  /* 0x0000000306047899 */ /* 0x000fe20008010207 */
[----:B------:R-:W-:-:S03]  /*16b0*/  ISETP.GT.AND P0, PT, R4, 0x8, P0 ;  /* 0x000000080400780c */ /* 0x000fc60000704270 */
[----:B0-----:R-:W-:Y:S02]  /*16c0*/  IMAD.U32 R12, RZ, RZ, UR5 ;  /* 0x00000005ff0c7e24 */ /* 0x001fe4000f8e00ff */
[----:B------:R-:W-:Y:S01]  /*16d0*/  FMUL R20, R11, R2 ;  /* 0x000000020b147220 */ /* 0x000fe20000400000 */
[----:B------:R-:W-:-:S03]  /*16e0*/  IMAD.U32 R13, RZ, RZ, UR4 ;  /* 0x00000004ff0d7e24 */ /* 0x000fc6000f8e00ff */
[----:B------:R-:W-:Y:S01]  /*16f0*/  FFMA R20, R25, R0, R20 ;  /* 0x0000000019147223 */ /* 0x000fe20000000014 */
[----:B------:R-:W-:-:S04]  /*1700*/  IMAD.WIDE.U32 R12, R10, UR6, R12 ;  /* 0x000000060a0c7c25 */ /* 0x000fc8000f8e000c */
[----:B------:R-:W-:Y:S02]  /*1710*/  F2FP.F16.F32.PACK_AB R20, RZ, R20 ;  /* 0x00000014ff14723e */ /* 0x000fe400000000ff */
[----:B------:R-:W-:Y:S01]  /*1720*/  IADD3 R10, P2, R8, R12, RZ ;  /* 0x0000000c080a7210 */ /* 0x000fe20007f5e0ff */
[----:B------:R-:W-:-:S03]  /*1730*/  @P3 IMAD.MOV.U32 R12, RZ, RZ, R14 ;  /* 0x000000ffff0c3224 */ /* 0x000fc600078e000e */
[----:B------:R-:W-:Y:S01]  /*1740*/  IADD3.X R5, R9, R5, R13, P2, !PT ;  /* 0x0000000509057210 */ /* 0x000fe200017fe40d */
[----:B------:R-:W-:Y:S01]  /*1750*/  @P3 IMAD.MOV.U32 R13, RZ, RZ, R15 ;  /* 0x000000ffff0d3224 */ /* 0x000fe200078e000f */
[----:B------:R-:W-:-:S04]  /*1760*/  LEA R8, P2, R10, UR8, 0x1 ;  /* 0x000000080a087c11 */ /* 0x000fc8000f8408ff */
[----:B------:R-:W-:Y:S01]  /*1770*/  LEA.HI.X R9, R10, UR9, R5, 0x1, P2 ;  /* 0x000000090a097c11 */ /* 0x000fe200090f0c05 */
[----:B------:R0:W-:Y:S04]  /*1780*/  @P3 STG.E.U16 desc[UR12][R12.64+0x2], R20 ;  /* 0x000002140c003986 */ /* 0x0001e8000c10150c */
[----:B------:R-:W2:Y:S01]  /*1790*/  @P0 LDG.E.LTC128B.U16 R18, desc[UR12][R8.64] ;  /* 0x0000000c08120981 */ /* 0x000ea2000c1e1520 */
[C---:B------:R-:W-:Y:S01]  /*17a0*/  SHF.L.U64.HI R11, R17.reuse, 0x1, R16 ;  /* 0x00000001110b7819 */ /* 0x040fe20000010210 */
[----:B------:R-:W-:Y:S01]  /*17b0*/  BSSY B0, `(.L_x_25) ;  /* 0x000000b000007945 */ /* 0x000fe20003800000 */
[----:B------:R-:W-:Y:S02]  /*17c0*/  LEA R10, P2, R17, R14, 0x1 ;  /* 0x0000000e110a7211 */ /* 0x000fe400078408ff */
[----:B------:R-:W-:-:S03]  /*17d0*/  ISETP.GT.AND P1, PT, R4, 0x8, P1 ;  /* 0x000000080400780c */ /* 0x000fc60000f24270 */
[----:B------:R-:W-:Y:S02]  /*17e0*/  IMAD.X R11, R11, 0x1, R15, P2 ;  /* 0x000000010b0b7824 */ /* 0x000fe400010e060f */
[----:B--2---:R-:W-:-:S05]  /*17f0*/  HADD2.F32 R5, -RZ, R18.H0_H0 ;  /* 0x20000012ff057230 */ /* 0x004fca0000004100 */
[----:B------:R-:W-:-:S04]  /*1800*/  FMUL R5, R5, R2 ;  /* 0x0000000205057220 */ /* 0x000fc80000400000 */
[----:B------:R-:W-:-:S05]  /*1810*/  FFMA R5, R26, R0, R5 ;  /* 0x000000001a057223 */ /* 0x000fca0000000005 */
[----:B------:R-:W-:-:S05]  /*1820*/  F2FP.F16.F32.PACK_AB R5, RZ, R5 ;  /* 0x00000005ff05723e */ /* 0x000fca00000000ff */
[----:B------:R0:W-:Y:S01]  /*1830*/  @P0 STG.E.U16 desc[UR12][R10.64], R5 ;  /* 0x000000050a000986 */ /* 0x0001e2000c10150c */
[----:B------:R-:W-:Y:S05]  /*1840*/  @!P1 BRA `(.L_x_26) ;  /* 0x0000000000049947 */ /* 0x000fea0003800000 */
[----:B------:R2:W5:Y:S02]  /*1850*/  LDG.E.LTC128B.U16 R18, desc[UR12][R8.64+0x2] ;  /* 0x0000020c08127981 */ /* 0x000564000c1e1520 */
.L_x_26:
[----:B------:R-:W-:Y:S05]  /*1860*/  BSYNC B0 ;  /* 0x0000000000007941 */ /* 0x000fea0003800000 */
.L_x_25:
[----:B0----5:R-:W-:Y:S01]  /*1870*/  HADD2.F32 R5, -RZ, R18.H0_H0 ;  /* 0x20000012ff057230 */ /* 0x021fe20000004100 */
[----:B------:R-:W-:Y:S01]  /*1880*/  ISETP.GT.AND P0, PT, R3, 0x8, PT ;  /* 0x000000080300780c */ /* 0x000fe20003f04270 */
[----:B------:R-:W-:Y:S03]  /*1890*/  BSSY B0, `(.L_x_27) ;  /* 0x0000008000007945 */ /* 0x000fe60003800000 */
[----:B------:R-:W-:Y:S01]  /*18a0*/  FMUL R12, R5, R2 ;  /* 0x00000002050c7220 */ /* 0x000fe20000400000 */
[----:B------:R-:W-:-:S03]  /*18b0*/  ISETP.GT.AND P2, PT, R4, RZ, P0 ;  /* 0x000000ff0400720c */ /* 0x000fc60000744270 */
[----:B------:R-:W-:-:S05]  /*18c0*/  FFMA R12, R27, R0, R12 ;  /* 0x000000001b0c7223 */ /* 0x000fca000000000c */
[----:B------:R-:W-:-:S05]  /*18d0*/  F2FP.F16.F32.PACK_AB R12, RZ, R12 ;  /* 0x0000000cff0c723e */ /* 0x000fca00000000ff */
[----:B------:R0:W-:Y:S01]  /*18e0*/  @P1 STG.E.U16 desc[UR12][R10.64+0x2], R12 ;  /* 0x0000020c0a001986 */ /* 0x0001e2000c10150c */
[----:B------:R-:W-:Y:S05]  /*18f0*/  @!P2 BRA `(.L_x_28) ;  /* 0x000000000004a947 */ /* 0x000fea0003800000 */
[----:B------:R3:W5:Y:S02]  /*1900*/  LDG.E.LTC128B.U16 R18, desc[UR12][R6.64+0x10] ;  /* 0x0000100c06127981 */ /* 0x000764000c1e1520 */
.L_x_28:
[----:B------:R-:W-:Y:S05]  /*1910*/  BSYNC B0 ;  /* 0x0000000000007941 */ /* 0x000fea0003800000 */
.L_x_27:
[----:B-----5:R-:W-:Y:S01]  /*1920*/  HADD2.F32 R5, -RZ, R18.H0_H0 ;  /* 0x20000012ff057230 */ /* 0x020fe20000004100 */
[----:B------:R-:W-:Y:S01]  /*1930*/  ISETP.GT.AND P1, PT, R3, 0x9, PT ;  /* 0x000000090300780c */ /* 0x000fe20003f24270 */
[----:B0-----:R-:W-:Y:S01]  /*1940*/  @P2 IMAD.MOV.U32 R12, RZ, RZ, R14 ;  /* 0x000000ffff0c2224 */ /* 0x001fe200078e000e */
[----:B------:R-:W-:Y:S01]  /*1950*/  BSSY B0, `(.L_x_29) ;  /* 0x0000009000007945 */ /* 0x000fe20003800000 */
[----:B------:R-:W-:Y:S02]  /*1960*/  @P2 IMAD.MOV.U32 R13, RZ, RZ, R15 ;  /* 0x000000ffff0d2224 */ /* 0x000fe400078e000f */
[----:B------:R-:W-:Y:S01]  /*1970*/  FMUL R5, R5, R2 ;  /* 0x0000000205057220 */ /* 0x000fe20000400000 */
[----:B------:R-:W-:-:S03]  /*1980*/  ISETP.GT.AND P3, PT, R4, RZ, P1 ;  /* 0x000000ff0400720c */ /* 0x000fc60000f64270 */
[----:B------:R-:W-:-:S05]  /*1990*/  FFMA R5, R28, R0, R5 ;  /* 0x000000001c057223 */ /* 0x000fca0000000005 */
[----:B------:R-:W-:-:S05]  /*19a0*/  F2FP.F16.F32.PACK_AB R5, RZ, R5 ;  /* 0x00000005ff05723e */ /* 0x000fca00000000ff */
[----:B------:R0:W-:Y:S01]  /*19b0*/  @P2 STG.E.U16 desc[UR12][R12.64+0x10], R5 ;  /* 0x000010050c002986 */ /* 0x0001e2000c10150c */
[----:B------:R-:W-:Y:S05]  /*19c0*/  @!P3 BRA `(.L_x_30) ;  /* 0x000000000004b947 */ /* 0x000fea0003800000 */
[----:B------:R4:W5:Y:S02]  /*19d0*/  LDG.E.LTC128B.U16 R18, desc[UR12][R6.64+0x12] ;  /* 0x0000120c06127981 */ /* 0x000964000c1e1520 */
.L_x_30:
[----:B------:R-:W-:Y:S05]  /*19e0*/  BSYNC B0 ;  /* 0x0000000000007941 */ /* 0x000fea0003800000 */
.L_x_29:
[----:B0----5:R-:W-:Y:S01]  /*19f0*/  HADD2.F32 R5, -RZ, R18.H0_H0 ;  /* 0x20000012ff057230 */ /* 0x021fe20000004100 */
[----:B------:R-:W-:Y:S01]  /*1a00*/  ISETP.GT.AND P0, PT, R4, 0x8, P0 ;  /* 0x000000080400780c */ /* 0x000fe20000704270 */
[----:B------:R-:W-:Y:S01]  /*1a10*/  @P3 IMAD.MOV.U32 R13, RZ, RZ, R15 ;  /* 0x000000ffff0d3224 */ /* 0x000fe200078e000f */
[----:B------:R-:W-:Y:S02]  /*1a20*/  BSSY B0, `(.L_x_31) ;  /* 0x0000009000007945 */ /* 0x000fe40003800000 */
[----:B------:R-:W-:-:S04]  /*1a30*/  FMUL R12, R5, R2 ;  /* 0x00000002050c7220 */ /* 0x000fc80000400000 */
[----:B------:R-:W-:-:S05]  /*1a40*/  FFMA R12, R29, R0, R12 ;  /* 0x000000001d0c7223 */ /* 0x000fca000000000c */
[----:B------:R-:W-:-:S04]  /*1a50*/  F2FP.F16.F32.PACK_AB R12, RZ, R12 ;  /* 0x0000000cff0c723e */ /* 0x000fc800000000ff */
[----:B------:R-:W-:Y:S01]  /*1a60*/  PRMT R5, R12, 0x7610, R5 ;  /* 0x000076100c057816 */ /* 0x000fe20000000005 */
[----:B------:R-:W-:-:S05]  /*1a70*/  @P3 IMAD.MOV.U32 R12, RZ, RZ, R14 ;  /* 0x000000ffff0c3224 */ /* 0x000fca00078e000e */
[----:B------:R0:W-:Y:S01]  /*1a80*/  @P3 STG.E.U16 desc[UR12][R12.64+0x12], R5 ;  /* 0x000012050c003986 */ /* 0x0001e2000c10150c */
[----:B------:R-:W-:Y:S05]  /*1a90*/  @!P0 BRA `(.L_x_32) ;  /* 0x0000000000048947 */ /* 0x000fea0003800000 */
[----:B------:R0:W5:Y:S02]  /*1aa0*/  LDG.E.LTC128B.U16 R18, desc[UR12][R8.64+0x10] ;  /* 0x0000100c08127981 */ /* 0x000164000c1e1520 */
.L_x_32:
[----:B------:R-:W-:Y:S05]  /*1ab0*/  BSYNC B0 ;  /* 0x0000000000007941 */ /* 0x000fea0003800000 */
.L_x_31:
[----:B0----5:R-:W-:Y:S01]  /*1ac0*/  HADD2.F32 R5, -RZ, R18.H0_H0 ;  /* 0x20000012ff057230 */ /* 0x021fe20000004100 */
[----:B------:R-:W-:Y:S01]  /*1ad0*/  ISETP.GT.AND P1, PT, R4, 0x8, P1 ;  /* 0x000000080400780c */ /* 0x000fe20000f24270 */
[----:B------:R-:W-:Y:S03]  /*1ae0*/  BSSY B0, `(.L_x_33) ;  /* 0x0000007000007945 */ /* 0x000fe60003800000 */
[----:B------:R-:W-:-:S04]  /*1af0*/  FMUL R5, R5, R2 ;  /* 0x0000000205057220 */ /* 0x000fc80000400000 */
[----:B------:R-:W-:-:S05]  /*1b00*/  FFMA R5, R30, R0, R5 ;  /* 0x000000001e057223 */ /* 0x000fca0000000005 */
[----:B------:R-:W-:-:S05]  /*1b10*/  F2FP.F16.F32.PACK_AB R5, RZ, R5 ;  /* 0x00000005ff05723e */ /* 0x000fca00000000ff */
[----:B------:R0:W-:Y:S01]  /*1b20*/  @P0 STG.E.U16 desc[UR12][R10.64+0x10], R5 ;  /* 0x000010050a000986 */ /* 0x0001e2000c10150c */
[----:B------:R-:W-:Y:S05]  /*1b30*/  @!P1 BRA `(.L_x_34) ;  /* 0x0000000000049947 */ /* 0x000fea0003800000 */
[----:B------:R0:W5:Y:S02]  /*1b40*/  LDG.E.LTC128B.U16 R18, desc[UR12][R8.64+0x12] ;  /* 0x0000120c08127981 */ /* 0x000164000c1e1520 */
.L_x_34:
[----:B------:R-:W-:Y:S05]  /*1b50*/  BSYNC B0 ;  /* 0x0000000000007941 */ /* 0x000fea0003800000 */
.L_x_33:
        /* <DEDUP_REMOVED lines=10> */
.L_x_36:
[----:B------:R-:W-:Y:S05]  /*1c00*/  BSYNC B0 ;  /* 0x0000000000007941 */ /* 0x000fea0003800000 */
.L_x_35:
        /* <DEDUP_REMOVED lines=12> */
.L_x_38:
[----:B------:R-:W-:Y:S05]  /*1cd0*/  BSYNC B0 ;  /* 0x0000000000007941 */ /* 0x000fea0003800000 */
.L_x_37:
        /* <DEDUP_REMOVED lines=12> */
.L_x_40:
[----:B------:R-:W-:Y:S05]  /*1da0*/  BSYNC B0 ;  /* 0x0000000000007941 */ /* 0x000fea0003800000 */
.L_x_39:
        /* <DEDUP_REMOVED lines=9> */
.L_x_42:
[----:B------:R-:W-:Y:S05]  /*1e40*/  BSYNC B0 ;  /* 0x0000000000007941 */ /* 0x000fea0003800000 */
.L_x_41:
        /* <DEDUP_REMOVED lines=10> */
.L_x_44:
[----:B------:R-:W-:Y:S05]  /*1ef0*/  BSYNC B0 ;  /* 0x0000000000007941 */ /* 0x000fea0003800000 */
.L_x_43:
        /* <DEDUP_REMOVED lines=12> */
.L_x_46:
[----:B------:R-:W-:Y:S05]  /*1fc0*/  BSYNC B0 ;  /* 0x0000000000007941 */ /* 0x000fea0003800000 */
.L_x_45:
        /* <DEDUP_REMOVED lines=12> */
.L_x_48:
[----:B------:R-:W-:Y:S05]  /*2090*/  BSYNC B0 ;  /* 0x0000000000007941 */ /* 0x000fea0003800000 */
.L_x_47:
        /* <DEDUP_REMOVED lines=9> */
.L_x_50:
[----:B------:R-:W-:Y:S05]  /*2130*/  BSYNC B0 ;  /* 0x0000000000007941 */ /* 0x000fea0003800000 */
.L_x_49:
        /* <DEDUP_REMOVED lines=10> */
.L_x_52:
[----:B------:R-:W-:Y:S05]  /*21e0*/  BSYNC B0 ;  /* 0x0000000000007941 */ /* 0x000fea0003800000 */
.L_x_51:
        /* <DEDUP_REMOVED lines=12> */
.L_x_54:
[----:B------:R-:W-:Y:S05]  /*22b0*/  BSYNC B0 ;  /* 0x0000000000007941 */ /* 0x000fea0003800000 */
.L_x_53:
        /* <DEDUP_REMOVED lines=12> */
.L_x_56:
[----:B------:R-:W-:Y:S05]  /*2380*/  BSYNC B0 ;  /* 0x0000000000007941 */ /* 0x000fea0003800000 */
.L_x_55:
        /* <DEDUP_REMOVED lines=9> */
.L_x_58:
[----:B------:R-:W-:Y:S05]  /*2420*/  BSYNC B0 ;  /* 0x0000000000007941 */ /* 0x000fea0003800000 */
.L_x_57:
        /* <DEDUP_REMOVED lines=10> */
.L_x_60:
[----:B------:R-:W-:Y:S05]  /*24d0*/  BSYNC B0 ;  /* 0x0000000000007941 */ /* 0x000fea0003800000 */
.L_x_59:
        /* <DEDUP_REMOVED lines=12> */
.L_x_62:
[----:B------:R-:W-:Y:S05]  /*25a0*/  BSYNC B0 ;  /* 0x0000000000007941 */ /* 0x000fea0003800000 */
.L_x_61:
        /* <DEDUP_REMOVED lines=12> */
.L_x_64:
[----:B------:R-:W-:Y:S05]  /*2670*/  BSYNC B0 ;  /* 0x0000000000007941 */ /* 0x000fea0003800000 */
.L_x_63:
        /* <DEDUP_REMOVED lines=9> */
.L_x_66:
[----:B------:R-:W-:Y:S05]  /*2710*/  BSYNC B0 ;  /* 0x0000000000007941 */ /* 0x000fea0003800000 */
.L_x_65:
        /* <DEDUP_REMOVED lines=10> */
.L_x_68:
[----:B------:R-:W-:Y:S05]  /*27c0*/  BSYNC B0 ;  /* 0x0000000000007941 */ /* 0x000fea0003800000 */
.L_x_67:
        /* <DEDUP_REMOVED lines=12> */
.L_x_70:
[----:B------:R-:W-:Y:S05]  /*2890*/  BSYNC B0 ;  /* 0x0000000000007941 */ /* 0x000fea0003800000 */
.L_x_69:
        /* <DEDUP_REMOVED lines=12> */
.L_x_72:
[----:B------:R-:W-:Y:S05]  /*2960*/  BSYNC B0 ;  /* 0x0000000000007941 */ /* 0x000fea0003800000 */
.L_x_71:
        /* <DEDUP_REMOVED lines=9> */
.L_x_74:
[----:B------:R-:W-:Y:S05]  /*2a00*/  BSYNC B0 ;  /* 0x0000000000007941 */ /* 0x000fea0003800000 */
.L_x_73:
        /* <DEDUP_REMOVED lines=10> */
.L_x_76:
[----:B------:R-:W-:Y:S05]  /*2ab0*/  BSYNC B0 ;  /* 0x0000000000007941 */ /* 0x000fea0003800000 */
.L_x_75:
        /* <DEDUP_REMOVED lines=12> */
.L_x_78:
[----:B------:R-:W-:Y:S05]  /*2b80*/  BSYNC B0 ;  /* 0x0000000000007941 */ /* 0x000fea0003800000 */
.L_x_77:
[----:B-----5:R-:W-:Y:S01]  /*2b90*/  HADD2.F32 R3, -RZ, R18.H0_H0 ;  /* 0x20000012ff037230 */ /* 0x020fe20000004100 */
[----:B------:R-:W-:Y:S01]  /*2ba0*/  ISETP.GT.AND P0, PT, R4, 0x8, P0 ;  /* 0x000000080400780c */ /* 0x000fe20000704270 */
[----:B------:R-:W-:Y:S03]  /*2bb0*/  BSSY B0, `(.L_x_79) ;  /* 0x0000007000007945 */ /* 0x000fe60003800000 */
[----:B01-34-:R-:W-:-:S04]  /*2bc0*/  FMUL R6, R3, R2 ;  /* 0x0000000203067220 */ /* 0x01bfc80000400000 */
[----:B------:R-:W-:-:S05]  /*2bd0*/  FFMA R6, R53, R0, R6 ;  /* 0x0000000035067223 */ /* 0x000fca0000000006 */
[----:B------:R-:W-:-:S05]  /*2be0*/  F2FP.F16.F32.PACK_AB R6, RZ, R6 ;  /* 0x00000006ff06723e */ /* 0x000fca00000000ff */
[----:B------:R0:W-:Y:S01]  /*2bf0*/  @P3 STG.E.U16 desc[UR12][R14.64+0x72], R6 ;  /* 0x000072060e003986 */ /* 0x0001e2000c10150c */
[----:B------:R-:W-:Y:S05]  /*2c00*/  @!P0 BRA `(.L_x_80) ;  /* 0x0000000000048947 */ /* 0x000fea0003800000 */
[----:B------:R1:W5:Y:S02]  /*2c10*/  LDG.E.LTC128B.U16 R18, desc[UR12][R8.64+0x70] ;  /* 0x0000700c08127981 */ /* 0x000364000c1e1520 */
.L_x_80:
[----:B------:R-:W-:Y:S05]  /*2c20*/  BSYNC B0 ;  /* 0x0000000000007941 */ /* 0x000fea0003800000 */
.L_x_79:
[----:B-----5:R-:W-:Y:S01]  /*2c30*/  HADD2.F32 R3, -RZ, R18.H0_H0 ;  /* 0x20000012ff037230 */ /* 0x020fe20000004100 */
[----:B------:R-:W-:Y:S01]  /*2c40*/  ISETP.GT.AND P1, PT, R4, 0x8, P1 ;  /* 0x000000080400780c */ /* 0x000fe20000f24270 */
[----:B------:R-:W-:Y:S01]  /*2c50*/  @P0 IMAD.MOV.U32 R4, RZ, RZ, R10 ;  /* 0x000000ffff040224 */ /* 0x000fe200078e000a */
[----:B------:R-:W-:Y:S01]  /*2c60*/  BSSY B0, `(.L_x_81) ;  /* 0x0000008000007945 */ /* 0x000fe20003800000 */
[----:B------:R-:W-:Y:S02]  /*2c70*/  @P0 IMAD.MOV.U32 R5, RZ, RZ, R11 ;  /* 0x000000ffff050224 */ /* 0x000fe400078e000b */
[----:B------:R-:W-:-:S04]  /*2c80*/  FMUL R3, R3, R2 ;  /* 0x0000000203037220 */ /* 0x000fc80000400000 */
[----:B------:R-:W-:-:S05]  /*2c90*/  FFMA R3, R54, R0, R3 ;  /* 0x0000000036037223 */ /* 0x000fca0000000003 */
[----:B------:R-:W-:-:S05]  /*2ca0*/  F2FP.F16.F32.PACK_AB R3, RZ, R3 ;  /* 0x00000003ff03723e */ /* 0x000fca00000000ff */
[----:B------:R3:W-:Y:S01]  /*2cb0*/  @P0 STG.E.U16 desc[UR12][R4.64+0x70], R3 ;  /* 0x0000700304000986 */ /* 0x0007e2000c10150c */
[----:B------:R-:W-:Y:S05]  /*2cc0*/  @!P1 BRA `(.L_x_82) ;  /* 0x0000000000049947 */ /* 0x000fea0003800000 */
[----:B------:R4:W5:Y:S02]  /*2cd0*/  LDG.E.LTC128B.U16 R18, desc[UR12][R8.64+0x72] ;  /* 0x0000720c08127981 */ /* 0x000964000c1e1520 */
.L_x_82:
[----:B------:R-:W-:Y:S05]  /*2ce0*/  BSYNC B0 ;  /* 0x0000000000007941 */ /* 0x000fea0003800000 */
.L_x_81:
[----:B---3-5:R-:W-:-:S05]  /*2cf0*/  HADD2.F32 R3, -RZ, R18.H0_H0 ;  /* 0x20000012ff037230 */ /* 0x028fca0000004100 */
[----:B------:R-:W-:-:S04]  /*2d00*/  FMUL R2, R3, R2 ;  /* 0x0000000203027220 */ /* 0x000fc80000400000 */
[----:B------:R-:W-:Y:S01]  /*2d10*/  FFMA R2, R55, R0, R2 ;  /* 0x0000000037027223 */ /* 0x000fe20000000002 */
[----:B------:R-:W-:Y:S06]  /*2d20*/  @!P1 EXIT ;  /* 0x000000000000994d */ /* 0x000fec0003800000 */
[----:B------:R-:W-:-:S05]  /*2d30*/  F2FP.F16.F32.PACK_AB R2, RZ, R2 ;  /* 0x00000002ff02723e */ /* 0x000fca00000000ff */
[----:B------:R-:W-:Y:S01]  /*2d40*/  STG.E.U16 desc[UR12][R10.64+0x72], R2 ;  /* 0x000072020a007986 */ /* 0x000fe2000c10150c */
[----:B------:R-:W-:Y:S05]  /*2d50*/  EXIT ;  /* 0x000000000000794d */ /* 0x000fea0003800000 */
.L_x_22:
[----:B------:R-:W-:Y:S01]  /*2d60*/  ISETP.GT.AND P3, PT, R3, 0x1, PT ;  /* 0x000000010300780c */ /* 0x000fe20003f64270 */
[----:B------:R-:W-:Y:S01]  /*2d70*/  ULDC.64 UR4, c[0x0][0x650] ;  /* 0x0001940000047ab9 */ /* 0x000fe20000000a00 */
[-C--:B-1----:R-:W-:Y:S01]  /*2d80*/  FMUL R24, R24, R0.reuse ;  /* 0x0000000018187220 */ /* 0x082fe20000400000 */
[-C--:B------:R-:W-:Y:S01]  /*2d90*/  FMUL R25, R25, R0.reuse ;  /* 0x0000000019197220 */ /* 0x080fe20000400000 */
[----:B------:R-:W-:Y:S01]  /*2da0*/  ISETP.GT.AND P4, PT, R4, RZ, P3 ;  /* 0x000000ff0400720c */ /* 0x000fe20001f84270 */
[-C--:B------:R-:W-:Y:S01]  /*2db0*/  FMUL R26, R26, R0.reuse ;  /* 0x000000001a1a7220 */ /* 0x080fe20000400000 */
[----:B------:R-:W-:Y:S01]  /*2dc0*/  LEA R6, P1, R12, UR4, 0x1 ;  /* 0x000000040c067c11 */ /* 0x000fe2000f8208ff */
[----:B------:R-:W-:Y:S01]  /*2dd0*/  FMUL R27, R27, R0 ;  /* 0x000000001b1b7220 */ /* 0x000fe20000400000 */
[----:B------:R-:W-:Y:S01]  /*2de0*/  F2FP.F16.F32.PACK_AB R24, RZ, R24 ;  /* 0x00000018ff18723e */ /* 0x000fe200000000ff */
[-C--:B------:R-:W-:Y:S01]  /*2df0*/  FMUL R28, R28, R0.reuse ;  /* 0x000000001c1c7220 */ /* 0x080fe20000400000 */
[----:B------:R-:W-:Y:S01]  /*2e00*/  LEA.HI.X R7, R12, UR5, R19, 0x1, P1 ;  /* 0x000000050c077c11 */ /* 0x000fe200088f0c13 */
[-C--:B------:R-:W-:Y:S01]  /*2e10*/  FMUL R29, R29, R0.reuse ;  /* 0x000000001d1d7220 */ /* 0x080fe20000400000 */
[----:B------:R-:W-:Y:S01]  /*2e20*/  F2FP.F16.F32.PACK_AB R25, RZ, R25 ;  /* 0x00000019ff19723e */ /* 0x000fe200000000ff */
[-C--:B------:R-:W-:Y:S01]  /*2e30*/  FMUL R30, R30, R0.reuse ;  /* 0x000000001e1e7220 */ /* 0x080fe20000400000 */
[----:B------:R-:W-:Y:S01]  /*2e40*/  SHF.L.U64.HI R5, R17, 0x1, R16 ;  /* 0x0000000111057819 */ /* 0x000fe20000010210 */
[----:B------:R-:W-:Y:S01]  /*2e50*/  @P2 STG.E.U16 desc[UR12][R6.64], R24 ;  /* 0x0000001806002986 */ /* 0x000fe2000c10150c */
[----:B------:R-:W-:Y:S01]  /*2e60*/  ISETP.GT.AND P2, PT, R4, 0x8, P0 ;  /* 0x000000080400780c */ /* 0x000fe20000744270 */
[----:B------:R-:W-:Y:S01]  /*2e70*/  FMUL R31, R31, R0 ;  /* 0x000000001f1f7220 */ /* 0x000fe20000400000 */
[----:B------:R-:W-:Y:S01]  /*2e80*/  ISETP.GT.AND P1, PT, R3, 0x8, PT ;  /* 0x000000080300780c */ /* 0x000fe20003f24270 */
[----:B------:R-:W-:Y:S01]  /*2e90*/  @P4 STG.E.U16 desc[UR12][R6.64+0x2], R25 ;  /* 0x0000021906004986 */ /* 0x000fe2000c10150c */
[----:B------:R-:W-:Y:S01]  /*2ea0*/  LEA R8, P4, R17, R6, 0x1 ;  /* 0x0000000611087211 */ /* 0x000fe200078808ff */
[-C--:B------:R-:W-:Y:S01]  /*2eb0*/  FMUL R32, R32, R0.reuse ;  /* 0x0000000020207220 */ /* 0x080fe20000400000 */
[C---:B------:R-:W-:Y:S01]  /*2ec0*/  ISETP.GT.AND P3, PT, R4.reuse, 0x8, P3 ;  /* 0x000000080400780c */ /* 0x040fe20001f64270 */
[-C--:B------:R-:W-:Y:S01]  /*2ed0*/  FMUL R33, R33, R0.reuse ;  /* 0x0000000021217220 */ /* 0x080fe20000400000 */
[----:B------:R-:W-:Y:S01]  /*2ee0*/  ISETP.GT.AND P0, PT, R3, 0x9, PT ;  /* 0x000000090300780c */ /* 0x000fe20003f04270 */
[----:B------:R-:W-:Y:S01]  /*2ef0*/  IMAD.X R9, R5, 0x1, R7, P4 ;  /* 0x0000000105097824 */ /* 0x000fe200020e0607 */
[----:B------:R-:W-:Y:S01]  /*2f00*/  ISETP.GT.AND P5, PT, R4, RZ, P1 ;  /* 0x000000ff0400720c */ /* 0x000fe20000fa4270 */
[-C--:B------:R-:W-:Y:S01]  /*2f10*/  FMUL R34, R34, R0.reuse ;  /* 0x0000000022227220 */ /* 0x080fe20000400000 */
[----:B------:R-:W-:Y:S01]  /*2f20*/  ISETP.GT.AND P4, PT, R4, RZ, P0 ;  /* 0x000000ff0400720c */ /* 0x000fe20000784270 */
[----:B------:R-:W-:Y:S01]  /*2f30*/  FMUL R35, R35, R0 ;  /* 0x0000000023237220 */ /* 0x000fe20000400000 */
[----:B------:R-:W-:Y:S01]  /*2f40*/  F2FP.F16.F32.PACK_AB R26, RZ, R26 ;  /* 0x0000001aff1a723e */ /* 0x000fe200000000ff */
[-C--:B------:R-:W-:Y:S01]  /*2f50*/  FMUL R36, R36, R0.reuse ;  /* 0x0000000024247220 */ /* 0x080fe20000400000 */
[----:B------:R-:W-:Y:S01]  /*2f60*/  F2FP.F16.F32.PACK_AB R27, RZ, R27 ;  /* 0x0000001bff1b723e */ /* 0x000fe200000000ff */
[----:B------:R-:W-:Y:S01]  /*2f70*/  FMUL R37, R37, R0 ;  /* 0x0000000025257220 */ /* 0x000fe20000400000 */
[----:B------:R-:W-:Y:S01]  /*2f80*/  F2FP.F16.F32.PACK_AB R28, RZ, R28 ;  /* 0x0000001cff1c723e */ /* 0x000fe200000000ff */
[----:B------:R-:W-:Y:S01]  /*2f90*/  @P2 STG.E.U16 desc[UR12][R8.64], R26 ;  /* 0x0000001a08002986 */ /* 0x000fe2000c10150c */
[----:B------:R-:W-:Y:S01]  /*2fa0*/  F2FP.F16.F32.PACK_AB R29, RZ, R29 ;  /* 0x0000001dff1d723e */ /* 0x000fe200000000ff */
[-C--:B------:R-:W-:Y:S01]  /*2fb0*/  FMUL R38, R38, R0.reuse ;  /* 0x0000000026267220 */ /* 0x080fe20000400000 */
[C---:B------:R-:W-:Y:S01]  /*2fc0*/  ISETP.GT.AND P1, PT, R4.reuse, 0x8, P1 ;  /* 0x000000080400780c */ /* 0x040fe20000f24270 */
[----:B------:R-:W-:Y:S01]  /*2fd0*/  @P3 STG.E.U16 desc[UR12][R8.64+0x2], R27 ;  /* 0x0000021b08003986 */ /* 0x000fe2000c10150c */
[----:B------:R-:W-:Y:S01]  /*2fe0*/  ISETP.GT.AND P3, PT, R3, 0x10, PT ;  /* 0x000000100300780c */ /* 0x000fe20003f64270 */
[-C--:B------:R-:W-:Y:S01]  /*2ff0*/  FMUL R39, R39, R0.reuse ;  /* 0x0000000027277220 */ /* 0x080fe20000400000 */
[----:B------:R-:W-:Y:S01]  /*3000*/  ISETP.GT.AND P2, PT, R4, 0x8, P0 ;  /* 0x000000080400780c */ /* 0x000fe20000744270 */
[----:B------:R-:W-:Y:S01]  /*3010*/  @P5 STG.E.U16 desc[UR12][R6.64+0x10], R28 ;  /* 0x0000101c06005986 */ /* 0x000fe2000c10150c */
[----:B------:R-:W-:Y:S01]  /*3020*/  ISETP.GT.AND P0, PT, R3, 0x11, PT ;  /* 0x000000110300780c */ /* 0x000fe20003f04270 */
[----:B------:R-:W-:Y:S01]  /*3030*/  FMUL R40, R40, R0 ;  /* 0x0000000028287220 */ /* 0x000fe20000400000 */
[----:B------:R-:W-:Y:S01]  /*3040*/  F2FP.F16.F32.PACK_AB R30, RZ, R30 ;  /* 0x0000001eff1e723e */ /* 0x000fe200000000ff */
[----:B------:R-:W-:Y:S01]  /*3050*/  @P4 STG.E.U16 desc[UR12][R6.64+0x12], R29 ;  /* 0x0000121d06004986 */ /* 0x000fe2000c10150c */
[C---:B------:R-:W-:Y:S01]  /*3060*/  ISETP.GT.AND P4, PT, R4.reuse, RZ, P3 ;  /* 0x000000ff0400720c */ /* 0x040fe20001f84270 */
[-C--:B------:R-:W-:Y:S01]  /*3070*/  FMUL R41, R41, R0.reuse ;  /* 0x0000000029297220 */ /* 0x080fe20000400000 */
[----:B------:R-:W-:Y:S01]  /*3080*/  ISETP.GT.AND P5, PT, R4, RZ, P0 ;  /* 0x000000ff0400720c */ /* 0x000fe200007a4270 */
[----:B------:R-:W-:Y:S01]  /*3090*/  @P1 STG.E.U16 desc[UR12][R8.64+0x10], R30 ;  /* 0x0000101e08001986 */ /* 0x000fe2000c10150c */
[----:B------:R-:W-:Y:S01]  /*30a0*/  F2FP.F16.F32.PACK_AB R31, RZ, R31 ;  /* 0x0000001fff1f723e */ /* 0x000fe200000000ff */
[----:B------:R-:W-:Y:S01]  /*30b0*/  FMUL R42, R42, R0 ;  /* 0x000000002a2a7220 */ /* 0x000fe20000400000 */
[----:B------:R-:W-:Y:S01]  /*30c0*/  F2FP.F16.F32.PACK_AB R32, RZ, R32 ;  /* 0x00000020ff20723e */ /* 0x000fe200000000ff */
[-C--:B------:R-:W-:Y:S01]  /*30d0*/  FMUL R43, R43, R0.reuse ;  /* 0x000000002b2b7220 */ /* 0x080fe20000400000 */
[----:B------:R-:W-:Y:S01]  /*30e0*/  F2FP.F16.F32.PACK_AB R33, RZ, R33 ;  /* 0x00000021ff21723e */ /* 0x000fe200000000ff */
[----:B------:R-:W-:Y:S01]  /*30f0*/  @P2 STG.E.U16 desc[UR12][R8.64+0x12], R31 ;  /* 0x0000121f08002986 */ /* 0x000fe2000c10150c */
[----:B------:R-:W-:Y:S01]  /*3100*/  ISETP.GT.AND P3, PT, R4, 0x8, P3 ;  /* 0x000000080400780c */ /* 0x000fe20001f64270 */
[-C--:B------:R-:W-:Y:S01]  /*3110*/  FMUL R44, R44, R0.reuse ;  /* 0x000000002c2c7220 */ /* 0x080fe20000400000 */
[----:B------:R-:W-:Y:S01]  /*3120*/  ISETP.GT.AND P1, PT, R3, 0x18, PT ;  /* 0x000000180300780c */ /* 0x000fe20003f24270 */
[----:B------:R-:W-:Y:S01]  /*3130*/  @P4 STG.E.U16 desc[UR12][R6.64+0x20], R32 ;  /* 0x0000202006004986 */ /* 0x000fe2000c10150c */
[C---:B------:R-:W-:Y:S01]  /*3140*/  ISETP.GT.AND P0, PT, R4.reuse, 0x8, P0 ;  /* 0x000000080400780c */ /* 0x040fe20000704270 */
[-C--:B------:R-:W-:Y:S01]  /*3150*/  FMUL R45, R45, R0.reuse ;  /* 0x000000002d2d7220 */ /* 0x080fe20000400000 */
[----:B------:R-:W-:Y:S01]  /*3160*/  ISETP.GT.AND P2, PT, R3, 0x19, PT ;  /* 0x000000190300780c */ /* 0x000fe20003f44270 */
[----:B------:R-:W-:Y:S01]  /*3170*/  @P5 STG.E.U16 desc[UR12][R6.64+0x22], R33 ;  /* 0x0000222106005986 */ /* 0x000fe2000c10150c */
        /* <DEDUP_REMOVED lines=12> */
[----:B------:R-:W-:Y:S01]  /*3240*/  ISETP.GT.AND P3, PT, R3, 0x20, PT ;  /* 0x000000200300780c */ /* 0x000fe20003f64270 */
[----:B------:R-:W-:Y:S01]  /*3250*/  @P0 STG.E.U16 desc[UR12][R8.64+0x22], R35 ;  /* 0x0000222308000986 */ /* 0x000fe2000c10150c */
[C---:B------:R-:W-:Y:S01]  /*3260*/  ISETP.GT.AND P1, PT, R4.reuse, 0x8, P1 ;  /* 0x000000080400780c */ /* 0x040fe20000f24270 */
[-C--:B------:R-:W-:Y:S01]  /*3270*/  FMUL R51, R51, R0.reuse ;  /* 0x0000000033337220 */ /* 0x080fe20000400000 */
[----:B------:R-:W-:Y:S01]  /*3280*/  ISETP.GT.AND P0, PT, R3, 0x21, PT ;  /* 0x000000210300780c */ /* 0x000fe20003f04270 */
[----:B------:R-:W-:Y:S01]  /*3290*/  @P4 STG.E.U16 desc[UR12][R6.64+0x30], R36 ;  /* 0x0000302406004986 */ /* 0x000fe2000c10150c */
[----:B------:R-:W-:Y:S01]  /*32a0*/  ISETP.GT.AND P2, PT, R4, 0x8, P2 ;  /* 0x000000080400780c */ /* 0x000fe20001744270 */
[-C--:B------:R-:W-:Y:S01]  /*32b0*/  FMUL R52, R52, R0.reuse ;  /* 0x0000000034347220 */ /* 0x080fe20000400000 */
[C---:B------:R-:W-:Y:S01]  /*32c0*/  ISETP.GT.AND P4, PT, R4.reuse, RZ, P3 ;  /* 0x000000ff0400720c */ /* 0x040fe20001f84270 */
[----:B------:R-:W-:Y:S01]  /*32d0*/  @P5 STG.E.U16 desc[UR12][R6.64+0x32], R37 ;  /* 0x0000322506005986 */ /* 0x000fe2000c10150c */
        /* <DEDUP_REMOVED lines=8> */
[----:B------:R-:W-:-:S02]  /*3360*/  F2FP.F16.F32.PACK_AB R41, RZ, R41 ;  /* 0x00000029ff29723e */ /* 0x000fc400000000ff */
[C---:B------:R-:W-:Y:S01]  /*3370*/  ISETP.GT.AND P3, PT, R4.reuse, 0x8, P3 ;  /* 0x000000080400780c */ /* 0x040fe20001f64270 */
[----:B------:R-:W-:Y:S01]  /*3380*/  @P2 STG.E.U16 desc[UR12][R8.64+0x32], R39 ;  /* 0x0000322708002986 */ /* 0x000fe2000c10150c */
[----:B------:R-:W-:Y:S02]  /*3390*/  ISETP.GT.AND P0, PT, R4, 0x8, P0 ;  /* 0x000000080400780c */ /* 0x000fe40000704270 */
[----:B------:R-:W-:Y:S01]  /*33a0*/  F2FP.F16.F32.PACK_AB R42, RZ, R42 ;  /* 0x0000002aff2a723e */ /* 0x000fe200000000ff */
[----:B------:R-:W-:Y:S01]  /*33b0*/  @P4 STG.E.U16 desc[UR12][R6.64+0x40], R40 ;  /* 0x0000402806004986 */ /* 0x000fe2000c10150c */
[C---:B------:R-:W-:Y:S02]  /*33c0*/  ISETP.GT.AND P4, PT, R3.reuse, 0x28, PT ;  /* 0x000000280300780c */ /* 0x040fe40003f84270 */
[----:B------:R-:W-:Y:S01]  /*33d0*/  F2FP.F16.F32.PACK_AB R43, RZ, R43 ;  /* 0x0000002bff2b723e */ /* 0x000fe200000000ff */
[----:B------:R-:W-:Y:S01]  /*33e0*/  @P5 STG.E.U16 desc[UR12][R6.64+0x42], R41 ;  /* 0x0000422906005986 */ /* 0x000fe2000c10150c */
[----:B------:R-:W-:-:S02]  /*33f0*/  ISETP.GT.AND P5, PT, R3, 0x29, PT ;  /* 0x000000290300780c */ /* 0x000fc40003fa4270 */
[C---:B------:R-:W-:Y:S01]  /*3400*/  ISETP.GT.AND P1, PT, R4.reuse, RZ, P4 ;  /* 0x000000ff0400720c */ /* 0x040fe20002724270 */
[----:B------:R-:W-:Y:S01]  /*3410*/  @P3 STG.E.U16 desc[UR12][R8.64+0x40], R42 ;  /* 0x0000402a08003986 */ /* 0x000fe2000c10150c */
[----:B------:R-:W-:Y:S02]  /*3420*/  ISETP.GT.AND P6, PT, R4, RZ, P5 ;  /* 0x000000ff0400720c */ /* 0x000fe40002fc4270 */
[----:B------:R-:W-:Y:S01]  /*3430*/  F2FP.F16.F32.PACK_AB R44, RZ, R44 ;  /* 0x0000002cff2c723e */ /* 0x000fe200000000ff */
[----:B------:R-:W-:Y:S01]  /*3440*/  @P0 STG.E.U16 desc[UR12][R8.64+0x42], R43 ;  /* 0x0000422b08000986 */ /* 0x000fe2000c10150c */
[C---:B------:R-:W-:Y:S02]  /*3450*/  ISETP.GT.AND P3, PT, R3.reuse, 0x30, PT ;  /* 0x000000300300780c */ /* 0x040fe40003f64270 */
[C---:B------:R-:W-:Y:S02]  /*3460*/  ISETP.GT.AND P2, PT, R3.reuse, 0x31, PT ;  /* 0x000000310300780c */ /* 0x040fe40003f44270 */
[----:B------:R-:W-:-:S02]  /*3470*/  ISETP.GT.AND P0, PT, R3, 0x39, PT ;  /* 0x000000390300780c */ /* 0x000fc40003f04270 */
[C---:B------:R-:W-:Y:S01]  /*3480*/  ISETP.GT.AND P4, PT, R4.reuse, 0x8, P4 ;  /* 0x000000080400780c */ /* 0x040fe20002784270 */
[----:B------:R-:W-:Y:S01]  /*3490*/  @P1 STG.E.U16 desc[UR12][R6.64+0x50], R44 ;  /* 0x0000502c06001986 */ /* 0x000fe2000c10150c */
[----:B------:R-:W-:Y:S01]  /*34a0*/  ISETP.GT.AND P1, PT, R3, 0x38, PT ;  /* 0x000000380300780c */ /* 0x000fe20003f24270 */
[----:B------:R-:W-:Y:S01]  /*34b0*/  @P6 IMAD.MOV.U32 R2, RZ, RZ, R6 ;  /* 0x000000ffff026224 */ /* 0x000fe200078e0006 */
[----:B------:R-:W-:Y:S01]  /*34c0*/  F2FP.F16.F32.PACK_AB R45, RZ, R45 ;  /* 0x0000002dff2d723e */ /* 0x000fe200000000ff */
[----:B------:R-:W-:Y:S01]  /*34d0*/  @P6 IMAD.MOV.U32 R3, RZ, RZ, R7 ;  /* 0x000000ffff036224 */ /* 0x000fe200078e0007 */
[----:B------:R-:W-:Y:S02]  /*34e0*/  F2FP.F16.F32.PACK_AB R46, RZ, R46 ;  /* 0x0000002eff2e723e */ /* 0x000fe400000000ff */
[----:B------:R-:W-:Y:S02]  /*34f0*/  F2FP.F16.F32.PACK_AB R47, RZ, R47 ;  /* 0x0000002fff2f723e */ /* 0x000fe400000000ff */
[----:B------:R0:W-:Y:S01]  /*3500*/  @P6 STG.E.U16 desc[UR12][R2.64+0x52], R45 ;  /* 0x0000522d02006986 */ /* 0x0001e2000c10150c */
[----:B------:R-:W-:-:S02]  /*3510*/  ISETP.GT.AND P6, PT, R4, 0x8, P5 ;  /* 0x000000080400780c */ /* 0x000fc40002fc4270 */
[C---:B------:R-:W-:Y:S02]  /*3520*/  ISETP.GT.AND P5, PT, R4.reuse, RZ, P3 ;  /* 0x000000ff0400720c */ /* 0x040fe40001fa4270 */
[----:B------:R-:W-:Y:S02]  /*3530*/  ISETP.GT.AND P3, PT, R4, 0x8, P3 ;  /* 0x000000080400780c */ /* 0x000fe40001f64270 */
[----:B------:R-:W-:Y:S02]  /*3540*/  F2FP.F16.F32.PACK_AB R48, RZ, R48 ;  /* 0x00000030ff30723e */ /* 0x000fe400000000ff */
[----:B------:R-:W-:Y:S02]  /*3550*/  F2FP.F16.F32.PACK_AB R49, RZ, R49 ;  /* 0x00000031ff31723e */ /* 0x000fe400000000ff */
[----:B------:R-:W-:Y:S01]  /*3560*/  F2FP.F16.F32.PACK_AB R50, RZ, R50 ;  /* 0x00000032ff32723e */ /* 0x000fe200000000ff */
[----:B0-----:R-:W-:Y:S01]  /*3570*/  @P4 IMAD.MOV.U32 R2, RZ, RZ, R8 ;  /* 0x000000ffff024224 */ /* 0x001fe200078e0008 */
[----:B------:R-:W-:Y:S01]  /*3580*/  F2FP.F16.F32.PACK_AB R51, RZ, R51 ;  /* 0x00000033ff33723e */ /* 0x000fe200000000ff */
[----:B------:R-:W-:Y:S01]  /*3590*/  @P4 IMAD.MOV.U32 R3, RZ, RZ, R9 ;  /* 0x000000ffff034224 */ /* 0x000fe200078e0009 */
[----:B------:R-:W-:-:S02]  /*35a0*/  F2FP.F16.F32.PACK_AB R52, RZ, R52 ;  /* 0x00000034ff34723e */ /* 0x000fc400000000ff */
[----:B------:R-:W-:Y:S02]  /*35b0*/  F2FP.F16.F32.PACK_AB R53, RZ, R53 ;  /* 0x00000035ff35723e */ /* 0x000fe400000000ff */
[----:B------:R0:W-:Y:S01]  /*35c0*/  @P4 STG.E.U16 desc[UR12][R2.64+0x50], R46 ;  /* 0x0000502e02004986 */ /* 0x0001e2000c10150c */
[C---:B------:R-:W-:Y:S02]  /*35d0*/  ISETP.GT.AND P4, PT, R4.reuse, RZ, P2 ;  /* 0x000000ff0400720c */ /* 0x040fe40001784270 */
[----:B------:R-:W-:Y:S02]  /*35e0*/  ISETP.GT.AND P2, PT, R4, 0x8, P2 ;  /* 0x000000080400780c */ /* 0x000fe40001744270 */
[----:B------:R-:W-:Y:S01]  /*35f0*/  F2FP.F16.F32.PACK_AB R54, RZ, R54 ;  /* 0x00000036ff36723e */ /* 0x000fe200000000ff */
[----:B0-----:R-:W-:Y:S02]  /*3600*/  @P6 IMAD.MOV.U32 R2, RZ, RZ, R8 ;  /* 0x000000ffff026224 */ /* 0x001fe400078e0008 */
[----:B------:R-:W-:-:S05]  /*3610*/  @P6 IMAD.MOV.U32 R3, RZ, RZ, R9 ;  /* 0x000000ffff036224 */ /* 0x000fca00078e0009 */
[----:B------:R0:W-:Y:S01]  /*3620*/  @P6 STG.E.U16 desc[UR12][R2.64+0x52], R47 ;  /* 0x0000522f02006986 */ /* 0x0001e2000c10150c */
[C---:B------:R-:W-:Y:S02]  /*3630*/  ISETP.GT.AND P6, PT, R4.reuse, RZ, P0 ;  /* 0x000000ff0400720c */ /* 0x040fe400007c4270 */
[----:B------:R-:W-:Y:S01]  /*3640*/  ISETP.GT.AND P0, PT, R4, 0x8, P0 ;  /* 0x000000080400780c */ /* 0x000fe20000704270 */
[----:B0-----:R-:W-:Y:S02]  /*3650*/  @P5 IMAD.MOV.U32 R2, RZ, RZ, R6 ;  /* 0x000000ffff025224 */ /* 0x001fe400078e0006 */
[----:B------:R-:W-:-:S05]  /*3660*/  @P5 IMAD.MOV.U32 R3, RZ, RZ, R7 ;  /* 0x000000ffff035224 */ /* 0x000fca00078e0007 */
[----:B------:R0:W-:Y:S01]  /*3670*/  @P5 STG.E.U16 desc[UR12][R2.64+0x60], R48 ;  /* 0x0000603002005986 */ /* 0x0001e2000c10150c */
[C---:B------:R-:W-:Y:S02]  /*3680*/  ISETP.GT.AND P5, PT, R4.reuse, RZ, P1 ;  /* 0x000000ff0400720c */ /* 0x040fe40000fa4270 */
[----:B------:R-:W-:Y:S01]  /*3690*/  ISETP.GT.AND P1, PT, R4, 0x8, P1 ;  /* 0x000000080400780c */ /* 0x000fe20000f24270 */
[----:B0-----:R-:W-:Y:S02]  /*36a0*/  @P4 IMAD.MOV.U32 R2, RZ, RZ, R6 ;  /* 0x000000ffff024224 */ /* 0x001fe400078e0006 */
[----:B------:R-:W-:-:S05]  /*36b0*/  @P4 IMAD.MOV.U32 R3, RZ, RZ, R7 ;  /* 0x000000ffff034224 */ /* 0x000fca00078e0007 */
[----:B------:R0:W-:Y:S02]  /*36c0*/  @P4 STG.E.U16 desc[UR12][R2.64+0x62], R49 ;  /* 0x0000623102004986 */ /* 0x0001e4000c10150c */
        /* <DEDUP_REMOVED lines=8> */
[----:B------:R0:W-:Y:S04]  /*3750*/  @P5 STG.E.U16 desc[UR12][R2.64+0x70], R52 ;  /* 0x0000703402005986 */ /* 0x0001e8000c10150c */
[----:B------:R1:W-:Y:S01]  /*3760*/  @P6 STG.E.U16 desc[UR12][R6.64+0x72], R53 ;  /* 0x0000723506006986 */ /* 0x0003e2000c10150c */
[----:B0-----:R-:W-:Y:S02]  /*3770*/  @P1 IMAD.MOV.U32 R2, RZ, RZ, R8 ;  /* 0x000000ffff021224 */ /* 0x001fe400078e0008 */
[----:B------:R-:W-:-:S05]  /*3780*/  @P1 IMAD.MOV.U32 R3, RZ, RZ, R9 ;  /* 0x000000ffff031224 */ /* 0x000fca00078e0009 */
[----:B------:R1:W-:Y:S01]  /*3790*/  @P1 STG.E.U16 desc[UR12][R2.64+0x70], R54 ;  /* 0x0000703602001986 */ /* 0x0003e2000c10150c */
[----:B------:R-:W-:Y:S05]  /*37a0*/  @!P0 EXIT ;  /* 0x000000000000894d */ /* 0x000fea0003800000 */
[----:B------:R-:W-:-:S05]  /*37b0*/  F2FP.F16.F32.PACK_AB R0, RZ, R0 ;  /* 0x00000000ff00723e */ /* 0x000fca00000000ff */
[----:B------:R-:W-:Y:S01]  /*37c0*/  STG.E.U16 desc[UR12][R8.64+0x72], R0 ;  /* 0x0000720008007986 */ /* 0x000fe2000c10150c */
[----:B------:R-:W-:Y:S05]  /*37d0*/  EXIT ;  /* 0x000000000000794d */ /* 0x000fea0003800000 */
.L_x_10:
[----:B------:R-:W-:-:S13]  /*37e0*/  ISETP.NE.AND P0, PT, R6, RZ, PT ;  /* 0x000000ff0600720c */ /* 0x000fda0003f05270 */
[----:B------:R-:W-:Y:S05]  /*37f0*/  @P0 EXIT ;  /* 0x000000000000094d */ /* 0x000fea0003800000 */
[----:B------:R-:W-:-:S13]  /*3800*/  ELECT P0, URZ, PT ;  /* 0x00000000003f782f */ /* 0x000fda0003800000 */
[----:B------:R-:W-:Y:S05]  /*3810*/  @!P0 BRA `(.L_x_83) ;  /* 0x0000000800048947 */ /* 0x000fea0003800000 */
[----:B------:R-:W-:Y:S02]  /*3820*/  ISETP.GE.AND P0, PT, R4, 0x1, PT ;  /* 0x000000010400780c */ /* 0x000fe40003f06270 */
[----:B------:R-:W-:-:S04]  /*3830*/  SHF.R.S32.HI R5, RZ, 0x1f, R8 ;  /* 0x0000001fff057819 */ /* 0x000fc80000011408 */
[----:B------:R-:W-:-:S07]  /*3840*/  LEA.HI R5, R5, R8, RZ, 0x7 ;  /* 0x0000000805057211 */ /* 0x000fce00078f38ff */
[----:B------:R-:W-:Y:S05]  /*3850*/  @!P0 BRA `(.L_x_83) ;  /* 0x0000000400f48947 */ /* 0x000fea0003800000 */
[----:B-1---5:R-:W0:Y:S01]  /*3860*/  S2R R0, SR_CTAID.X ;  /* 0x0000000000007919 */ /* 0x022e220000002500 */
[----:B------:R-:W-:Y:S01]  /*3870*/  LOP3.LUT R5, R5, 0xffffff80, RZ, 0xc0, !PT ;  /* 0xffffff8005057812 */ /* 0x000fe200078ec0ff */
[----:B------:R-:W-:Y:S01]  /*3880*/  ULDC UR4, c[0x0][0x384] ;  /* 0x0000e10000047ab9 */ /* 0x000fe20000000800 */
[C---:B------:R-:W-:Y:S01]  /*3890*/  LOP3.LUT P0, RZ, R8.reuse, 0x1f, RZ, 0xc0, !PT ;  /* 0x0000001f08ff7812 */ /* 0x040fe2000780c0ff */
[----:B------:R-:W1:Y:S01]  /*38a0*/  S2R R10, SR_CTAID.Y ;  /* 0x00000000000a7919 */ /* 0x000e620000002600 */
[----:B------:R-:W-:Y:S01]  /*38b0*/  ULDC UR5, c[0x0][0x388] ;  /* 0x0000e20000057ab9 */ /* 0x000fe20000000800 */
[----:B------:R-:W-:Y:S01]  /*38c0*/  IMAD.IADD R5, R8, 0x1, -R5 ;  /* 0x0000000108057824 */ /* 0x000fe200078e0a05 */
[----:B------:R-:W-:Y:S01]  /*38d0*/  LOP3.LUT R18, R3, 0x2, RZ, 0xfc, !PT ;  /* 0x0000000203127812 */ /* 0x000fe200078efcff */
[----:B------:R-:W-:Y:S01]  /*38e0*/  VIADD R22, R4, 0x1 ;  /* 0x0000000104167836 */ /* 0x000fe20000000000 */
[----:B------:R-:W-:Y:S01]  /*38f0*/  CS2R R6, SRZ ;  /* 0x0000000000067805 */ /* 0x000fe2000001ff00 */
[----:B---3--:R-:W-:Y:S01]  /*3900*/  IMAD.MOV.U32 R2, RZ, RZ, RZ ;  /* 0x000000ffff027224 */ /* 0x008fe200078e00ff */
[----:B------:R-:W-:-:S02]  /*3910*/  ISETP.NE.AND P1, PT, R5, RZ, PT ;  /* 0x000000ff0500720c */ /* 0x000fc40003f25270 */
[----:B------:R-:W-:Y:S02]  /*3920*/  CS2R R8, SRZ ;  /* 0x0000000000087805 */ /* 0x000fe4000001ff00 */
[----:B------:R-:W-:Y:S01]  /*3930*/  ISETP.NE.OR P0, PT, R5, RZ, !P0 ;  /* 0x000000ff0500720c */ /* 0x000fe20004705670 */
[----:B------:R-:W-:Y:S02]  /*3940*/  IMAD.MOV.U32 R5, RZ, RZ, 0x1 ;  /* 0x00000001ff057424 */ /* 0x000fe400078e00ff */
[----:B0-----:R-:W-:-:S04]  /*3950*/  IMAD.SHL.U32 R19, R0, 0x40, RZ ;  /* 0x0000004000137824 */ /* 0x001fc800078e00ff */
[----:B------:R-:W-:-:S04]  /*3960*/  IMAD.HI.U32 R0, R19, UR4, RZ ;  /* 0x0000000413007c27 */ /* 0x000fc8000f8e00ff */
[----:B-1----:R-:W-:Y:S01]  /*3970*/  IMAD.SHL.U32 R16, R10, 0x40, RZ ;  /* 0x000000400a107824 */ /* 0x002fe200078e00ff */
[----:B------:R-:W-:-:S07]  /*3980*/  SHF.R.U32.HI R0, RZ, UR5, R0 ;  /* 0x00000005ff007c19 */ /* 0x000fce0008011600 */
.L_x_87:
[----:B------:R-:W0:Y:S01]  /*3990*/  S2R R11, SR_CgaCtaId ;  /* 0x00000000000b7919 */ /* 0x000e220000008800 */
[----:B------:R-:W-:-:S04]  /*39a0*/  MOV R10, 0x400 ;  /* 0x00000400000a7802 */ /* 0x000fc80000000f00 */
[----:B0-----:R-:W-:Y:S02]  /*39b0*/  LEA R21, R11, R10, 0x18 ;  /* 0x0000000a0b157211 */ /* 0x001fe400078ec0ff */
[----:B------:R-:W-:-:S03]  /*39c0*/  SHF.L.U32 R10, R5, 0x1f, RZ ;  /* 0x0000001f050a7819 */ /* 0x000fc600000006ff */
[----:B------:R-:W-:-:S07]  /*39d0*/  IMAD R17, R2, 0x8, R21 ;  /* 0x0000000802117824 */ /* 0x000fce00078e0215 */
.L_x_84:
[----:B0-----:R0:W1:Y:S02]  /*39e0*/  SYNCS.PHASECHK.TRANS64.TRYWAIT P2, [R17+URZ+0x380e0], R10 ;  /* 0x0380e00a110075a7 */ /* 0x001064000804017f */
[----:B-1----:R-:W-:Y:S05]  /*39f0*/  @!P2 NANOSLEEP.SYNCS 0x989680 ;  /* 0x009896800000a95d */ /* 0x002fea0003900000 */
[----:B------:R-:W1:Y:S02]  /*3a00*/  @!P2 SYNCS.PHASECHK.TRANS64 P2, [R17+URZ+0x380e0], R10 ;  /* 0x0380e00a1100a5a7 */ /* 0x000e64000804007f */
[----:B-1----:R-:W-:Y:S05]  /*3a10*/  @!P2 BRA `(.L_x_84) ;  /* 0xfffffffc00f0a947 */ /* 0x002fea000383ffff */
[----:B0-----:R-:W0:Y:S02]  /*3a20*/  @!P1 LDC R10, c[0x0][0x580] ;  /* 0x00016000ff0a9b82 */ /* 0x001e240000000800 */
[----:B0-----:R0:W-:Y:S02]  /*3a30*/  @!P1 SYNCS.ARRIVE.TRANS64 RZ, [R17+URZ+0x38000], R10 ;  /* 0x0380000a11ff99a7 */ /* 0x0011e4000800003f */
[----:B0-----:R-:W-:-:S04]  /*3a40*/  PRMT R10, R18, 0x9910, RZ ;  /* 0x00009910120a7816 */ /* 0x001fc800000000ff */
[----:B------:R-:W-:-:S13]  /*3a50*/  ISETP.NE.AND P2, PT, R10, 0x2, PT ;  /* 0x000000020a00780c */ /* 0x000fda0003f45270 */
[----:B------:R-:W-:Y:S05]  /*3a60*/  @P2 BRA `(.L_x_85) ;  /* 0x0000000000042947 */ /* 0x000fea0003800000 */
[----:B------:R-:W-:Y:S01]  /*3a70*/  BPT.TRAP 0x1 ;  /* 0x000000040000795c */ /* 0x000fe20000300000 */
.L_x_85:
[----:B------:R-:W-:Y:S05]  /*3a80*/  @P0 BRA `(.L_x_86) ;  /* 0x0000000000040947 */ /* 0x000fea0003800000 */
[----:B------:R-:W-:Y:S01]  /*3a90*/  BPT.TRAP 0x1 ;  /* 0x000000040000795c */ /* 0x000fe20000300000 */
.L_x_86:
[----:B------:R-:W0:Y:S01]  /*3aa0*/  LDC R12, c[0x0][0x380] ;  /* 0x0000e000ff0c7b82 */ /* 0x000e220000000800 */
[----:B------:R-:W-:Y:S01]  /*3ab0*/  R2UR UR4, R0 ;  /* 0x00000000000472ca */ /* 0x000fe200000e0000 */
[----:B------:R-:W-:Y:S01]  /*3ac0*/  ULDC UR14, c[0x0][0x38c] ;  /* 0x0000e300000e7ab9 */ /* 0x000fe20000000800 */
[----:B------:R-:W-:Y:S01]  /*3ad0*/  R2UR UR13, R19 ;  /* 0x00000000130d72ca */ /* 0x000fe200000e0000 */
[----:B------:R-:W-:Y:S01]  /*3ae0*/  UISETP.NE.AND UP0, UPT, UR14, 0x1, UPT ;  /* 0x000000010e00788c */ /* 0x000fe2000bf05270 */
[----:B------:R-:W-:Y:S01]  /*3af0*/  R2UR UR10, R21 ;  /* 0x00000000150a72ca */ /* 0x000fe200000e0000 */
[----:B------:R-:W-:Y:S01]  /*3b00*/  ULDC UR23, c[0x0][0x398] ;  /* 0x0000e60000177ab9 */ /* 0x000fe20000000800 */
[----:B------:R-:W-:Y:S01]  /*3b10*/  R2UR UR16, R2 ;  /* 0x00000000021072ca */ /* 0x000fe200000e0000 */
[----:B------:R-:W1:Y:S01]  /*3b20*/  LDC.64 R10, c[0x0][0x3f8] ;  /* 0x0000fe00ff0a7b82 */ /* 0x000e620000000a00 */
[----:B------:R-:W-:Y:S01]  /*3b30*/  R2UR UR18, R8 ;  /* 0x00000000081272ca */ /* 0x000fe200000e0000 */
[----:B------:R-:W-:Y:S01]  /*3b40*/  ULDC UR12, c[0x0][0x3ec] ;  /* 0x0000fb00000c7ab9 */ /* 0x000fe20000000800 */
[----:B------:R-:W-:Y:S01]  /*3b50*/  R2UR UR17, R17 ;  /* 0x00000000111172ca */ /* 0x000fe200000e0000 */
[----:B------:R-:W-:Y:S01]  /*3b60*/  VIADD R22, R22, 0xffffffff ;  /* 0xffffffff16167836 */ /* 0x000fe20000000000 */
[----:B------:R-:W-:Y:S01]  /*3b70*/  ULDC.64 UR26, c[0x0][0x198] ;  /* 0x00006600001a7ab9 */ /* 0x000fe20000000a00 */
[----:B------:R-:W-:Y:S01]  /*3b80*/  ULDC.64 UR20, c[0x0][0x3f0] ;  /* 0x0000fc0000147ab9 */ /* 0x000fe20000000a00 */
[----:B------:R-:W-:Y:S01]  /*3b90*/  @UP0 ULDC.64 UR8, c[0x0][0x390] ;  /* 0x0000e40000080ab9 */ /* 0x000fe20000000a00 */
[----:B------:R-:W1:Y:S01]  /*3ba0*/  LDC.64 R14, c[0x0][0x3d0] ;  /* 0x0000f400ff0e7b82 */ /* 0x000e620000000a00 */
[----:B------:R-:W-:Y:S01]  /*3bb0*/  ISETP.GT.AND P6, PT, R22, 0x1, PT ;  /* 0x000000011600780c */ /* 0x000fe20003fc4270 */
[----:B------:R-:W-:Y:S01]  /*3bc0*/  VIADD R2, R2, 0x1 ;  /* 0x0000000102027836 */ /* 0x000fe20000000000 */
[----:B------:R-:W-:Y:S01]  /*3bd0*/  UMOV UR24, 0x0 ;  /* 0x0000000000187882 */ /* 0x000fe20000000000 */
[----:B------:R-:W-:-:S02]  /*3be0*/  ULEA UR16, UR16, UR10, 0xc ;  /* 0x0000000a10107291 */ /* 0x000fc4000f8e603f */
[----:B------:R-:W-:Y:S01]  /*3bf0*/  USHF.L.U32 UR18, UR18, 0x5, URZ ;  /* 0x0000000512127899 */ /* 0x000fe2000800063f */
[----:B------:R-:W-:Y:S01]  /*3c00*/  ISETP.NE.AND P5, PT, R2, 0x1c, PT ;  /* 0x0000001c0200780c */ /* 0x000fe20003fa5270 */
[----:B------:R-:W2:Y:S01]  /*3c10*/  LDC.64 R20, c[0x0][0x3e0] ;  /* 0x0000f800ff147b82 */ /* 0x000ea20000000a00 */
[----:B0-----:R-:W-:Y:S01]  /*3c20*/  ISETP.NE.AND P2, PT, R12, 0x1, PT ;  /* 0x000000010c00780c */ /* 0x001fe20003f45270 */
[----:B------:R-:W-:Y:S01]  /*3c30*/  UIADD3 UR17, UR17, 0x38000, URZ ;  /* 0x0003800011117890 */ /* 0x000fe2000fffe03f */
[----:B------:R-:W-:Y:S01]  /*3c40*/  SEL R2, R2, RZ, P5 ;  /* 0x000000ff02027207 */ /* 0x000fe20002800000 */
[----:B------:R-:W-:-:S10]  /*3c50*/  UMOV UR25, 0x10000000 ;  /* 0x1000000000197882 */ /* 0x000fd40000000000 */
[----:B------:R-:W-:Y:S01]  /*3c60*/  @P2 IMAD.U32 R13, RZ, RZ, UR4 ;  /* 0x00000004ff0d2e24 */ /* 0x000fe2000f8e00ff */
[----:B------:R-:W-:Y:S01]  /*3c70*/  ULDC.64 UR4, c[0x0][0x3c8] ;  /* 0x0000f20000047ab9 */ /* 0x000fe20000000a00 */
[----:B-1----:R-:W-:Y:S02]  /*3c80*/  IMAD R11, R7, R14, R11 ;  /* 0x0000000e070b7224 */ /* 0x002fe400078e020b */
[----:B------:R-:W-:Y:S01]  /*3c90*/  IMAD R10, R9, UR5, R10 ;  /* 0x00000005090a7c24 */ /* 0x000fe2000f8e020a */
[----:B------:R-:W-:Y:S02]  /*3ca0*/  @P2 R2UR UR13, R13 ;  /* 0x000000000d0d22ca */ /* 0x000fe400000e0000 */
[----:B------:R-:W0:Y:S01]  /*3cb0*/  LDC R13, c[0x0][0x400] ;  /* 0x00010000ff0d7b82 */ /* 0x000e220000000800 */
[----:B------:R-:W-:Y:S02]  /*3cc0*/  IMAD.U32 R11, R11, 0x20, R10 ;  /* 0x000000200b0b7824 */ /* 0x000fe400078e000a */
[----:B------:R-:W-:-:S05]  /*3cd0*/  VIADD R10, R8, 0x1 ;  /* 0x00000001080a7836 */ /* 0x000fca0000000000 */
[----:B------:R-:W-:-:S03]  /*3ce0*/  ISETP.NE.AND P2, PT, R10, UR15, PT ;  /* 0x0000000f0a007c0c */ /* 0x000fc6000bf45270 */
[----:B------:R-:W-:Y:S02]  /*3cf0*/  UIMAD.WIDE.U32 UR6, UR13, UR8, URZ ;  /* 0x000000080d0672a5 */ /* 0x000fe4000f8e003f */
[----:B------:R-:W-:Y:S01]  /*3d00*/  UMOV UR5, UR13 ;  /* 0x0000000d00057c82 */ /* 0x000fe20008000000 */
[----:B------:R-:W-:Y:S02]  /*3d10*/  UIADD3 UR6, UP1, UR26, 0xf0, URZ ;  /* 0x000000f01a067890 */ /* 0x000fe4000ff3e03f */
[----:B------:R-:W-:Y:S02]  /*3d20*/  @UP0 USHF.R.U32.HI UR5, URZ, UR9, UR7 ;  /* 0x000000093f050299 */ /* 0x000fe40008011607 */
[----:B------:R-:W-:Y:S02]  /*3d30*/  UIADD3 UR7, -UR13, URZ, URZ ;  /* 0x0000003f0d077290 */ /* 0x000fe4000fffe13f */
[----:B------:R-:W-:Y:S01]  /*3d40*/  UISETP.NE.AND UP0, UPT, UR23, 0x1, UPT ;  /* 0x000000011700788c */ /* 0x000fe2000bf05270 */
[----:B------:R-:W-:-:S02]  /*3d50*/  ULDC.64 UR8, c[0x0][0x3c0] ;  /* 0x0000f00000087ab9 */ /* 0x000fc40000000a00 */
[----:B------:R-:W-:Y:S01]  /*3d60*/  UMOV UR22, UR5 ;  /* 0x0000000500167c82 */ /* 0x000fe20008000000 */
[----:B0-----:R-:W-:Y:S01]  /*3d70*/  IMAD R8, R6, R15, R13 ;  /* 0x0000000f06087224 */ /* 0x001fe200078e020d */
[----:B------:R-:W-:Y:S01]  /*3d80*/  UIADD3 UR26, UP2, UR26, 0x270, URZ ;  /* 0x000002701a1a7890 */ /* 0x000fe2000ff5e03f */
[----:B------:R-:W-:Y:S02]  /*3d90*/  VIADD R13, R9, 0x1 ;  /* 0x00000001090d7836 */ /* 0x000fe40000000000 */
[----:B------:R-:W-:Y:S01]  /*3da0*/  IMAD R12, R12, UR7, R19 ;  /* 0x000000070c0c7c24 */ /* 0x000fe2000f8e0213 */
[----:B------:R-:W-:Y:S01]  /*3db0*/  UIADD3 UR7, -UR5, URZ, URZ ;  /* 0x0000003f05077290 */ /* 0x000fe2000fffe13f */
[----:B------:R-:W-:Y:S01]  /*3dc0*/  @P2 IMAD.MOV R13, RZ, RZ, R9 ;  /* 0x000000ffff0d2224 */ /* 0x000fe200078e0209 */
[----:B------:R-:W-:Y:S01]  /*3dd0*/  @UP0 ULDC UR10, c[0x0][0x39c] ;  /* 0x0000e700000a0ab9 */ /* 0x000fe20000000800 */
[----:B------:R-:W-:Y:S01]  /*3de0*/  IMAD.U32 R8, R8, 0x400, R11 ;  /* 0x0000040008087824 */ /* 0x000fe200078e000b */
[----:B------:R-:W-:Y:S01]  /*3df0*/  R2UR UR19, R12 ;  /* 0x000000000c1372ca */ /* 0x000fe200000e0000 */
[----:B------:R-:W-:Y:S01]  /*3e00*/  UIMAD.WIDE.U32 UR10, UR5, UR10, URZ ;  /* 0x0000000a050a72a5 */ /* 0x000fe2000f8e003f */
[----:B--2---:R-:W-:Y:S01]  /*3e10*/  ISETP.NE.AND P3, PT, R13, R20, PT ;  /* 0x000000140d00720c */ /* 0x004fe20003f65270 */
[----:B------:R-:W-:Y:S01]  /*3e20*/  @UP0 ULDC UR29, c[0x0][0x3a0] ;  /* 0x0000e800001d0ab9 */ /* 0x000fe20000000800 */
[----:B------:R-:W-:Y:S01]  /*3e30*/  R2UR UR28, R8 ;  /* 0x00000000081c72ca */ /* 0x000fe200000e0000 */
[----:B------:R-:W-:Y:S01]  /*3e40*/  @UP0 USHF.R.U32.HI UR22, URZ, UR29, UR11 ;  /* 0x0000001d3f160299 */ /* 0x000fe2000801160b */
[C---:B------:R-:W-:Y:S01]  /*3e50*/  VIADD R12, R7.reuse, 0x1 ;  /* 0x00000001070c7836 */ /* 0x040fe20000000000 */
[----:B------:R-:W-:Y:S01]  /*3e60*/  UIMAD UR7, UR14, UR7, UR13 ;  /* 0x000000070e0772a4 */ /* 0x000fe2000f8e020d */
[----:B------:R-:W-:Y:S01]  /*3e70*/  R2UR UR13, R7 ;  /* 0x00000000070d72ca */ /* 0x000fe200000e0000 */
[----:B------:R-:W-:Y:S01]  /*3e80*/  UMOV UR11, UR18 ;  /* 0x00000012000b7c82 */ /* 0x000fe20008000000 */
[----:B------:R-:W-:Y:S01]  /*3e90*/  R2UR UR10, R16 ;  /* 0x00000000100a72ca */ /* 0x000fe200000e0000 */
[----:B------:R-:W-:Y:S01]  /*3ea0*/  UIMAD UR20, UR7, UR9, UR20 ;  /* 0x00000009071472a4 */ /* 0x000fe2000f8e0214 */
[C---:B------:R-:W-:Y:S01]  /*3eb0*/  R2UR UR14, R6.reuse ;  /* 0x00000000060e72ca */ /* 0x040fe200000e0000 */
[----:B------:R-:W-:Y:S01]  /*3ec0*/  UIMAD UR19, UR19, UR8, UR12 ;  /* 0x00000008131372a4 */ /* 0x000fe2000f8e020c */
[----:B------:R-:W-:Y:S01]  /*3ed0*/  R2UR UR12, R9 ;  /* 0x00000000090c72ca */ /* 0x000fe200000e0000 */
[----:B------:R-:W-:Y:S01]  /*3ee0*/  UIADD3 UR8, -UR22, URZ, URZ ;  /* 0x0000003f16087290 */ /* 0x000fe2000fffe13f */
[----:B------:R-:W-:Y:S01]  /*3ef0*/  @P3 IMAD.MOV R12, RZ, RZ, R7 ;  /* 0x000000ffff0c3224 */ /* 0x000fe200078e0207 */
[----:B------:R-:W-:Y:S01]  /*3f00*/  UIADD3.X UR7, URZ, UR27, URZ, UP1, !UPT ;  /* 0x0000001b3f077290 */ /* 0x000fe20008ffe43f */
[----:B------:R-:W-:Y:S01]  /*3f10*/  SEL R8, RZ, 0x1, P5 ;  /* 0x00000001ff087807 */ /* 0x000fe20002800000 */
[----:B------:R-:W-:Y:S01]  /*3f20*/  UIMAD UR5, UR23, UR8, UR5 ;  /* 0x00000008170572a4 */ /* 0x000fe2000f8e0205 */
[----:B------:R-:W-:Y:S01]  /*3f30*/  VIADD R11, R6, 0x1 ;  /* 0x00000001060b7836 */ /* 0x000fe20000000000 */
[----:B------:R-:W-:Y:S01]  /*3f40*/  ISETP.NE.AND P4, PT, R12, R21, PT ;  /* 0x000000150c00720c */ /* 0x000fe20003f85270 */
[----:B------:R-:W-:Y:S01]  /*3f50*/  UIADD3 UR8, UR16, 0x1c000, URZ ;  /* 0x0001c00010087890 */ /* 0x000fe2000fffe03f */
[----:B------:R-:W-:Y:S01]  /*3f60*/  LOP3.LUT R5, R5, R8, RZ, 0x3c, !PT ;  /* 0x0000000805057212 */ /* 0x000fe200078e3cff */
[----:B------:R-:W-:Y:S01]  /*3f70*/  UIMAD UR21, UR5, UR4, UR21 ;  /* 0x00000004051572a4 */ /* 0x000fe2000f8e0215 */
[----:B------:R-:W-:Y:S01]  /*3f80*/  SEL R8, R10, RZ, P2 ;  /* 0x000000ff0a087207 */ /* 0x000fe20001000000 */
[----:B------:R-:W-:Y:S01]  /*3f90*/  UPRMT UR4, UR28, 0x5410, URZ ;  /* 0x000054101c047896 */ /* 0x000fe2000800003f */
[----:B------:R-:W-:Y:S01]  /*3fa0*/  SEL R9, R13, RZ, P3 ;  /* 0x000000ff0d097207 */ /* 0x000fe20001800000 */
[----:B------:R-:W-:Y:S01]  /*3fb0*/  UIADD3.X UR27, URZ, UR27, URZ, UP2, !UPT ;  /* 0x0000001b3f1b7290 */ /* 0x000fe200097fe43f */
[----:B------:R-:W-:Y:S01]  /*3fc0*/  SEL R7, R12, RZ, P4 ;  /* 0x000000ff0c077207 */ /* 0x000fe20002000000 */
[----:B------:R-:W-:-:S04]  /*3fd0*/  UMOV UR9, UR17 ;  /* 0x0000001100097c82 */ /* 0x000fc80008000000 */
[----:B------:R-:W-:Y:S01]  /*3fe0*/  @P4 IMAD.MOV R11, RZ, RZ, R6 ;  /* 0x000000ffff0b4224 */ /* 0x000fe200078e0206 */
[----:B------:R0:W-:Y:S03]  /*3ff0*/  UTMALDG.5D.IM2COL [UR16], [UR6], UR4 ;  /* 0x00000010060073b4 */ /* 0x0001e60008060004 */
[----:B------:R-:W-:Y:S01]  /*4000*/  IMAD.MOV.U32 R6, RZ, RZ, R11 ;  /* 0x000000ffff067224 */ /* 0x000fe200078e000b */
[----:B------:R0:W-:Y:S02]  /*4010*/  UTMALDG.5D [UR8], [UR26], desc[UR24] ;  /* 0x000018081a0075b4 */ /* 0x0001e40008021000 */
[----:B0-----:R-:W-:Y:S05]  /*4020*/  @P6 BRA `(.L_x_87) ;  /* 0xfffffff800586947 */ /* 0x001fea000383ffff */
.L_x_83:
[----:B------:R-:W-:Y:S01]  /*4030*/  ISETP.GE.U32.AND P2, PT, R4, 0x1c, PT ;  /* 0x0000001c0400780c */ /* 0x000fe20003f46070 */
[----:B------:R-:W-:Y:S05]  /*4040*/  WARPSYNC.ALL ;  /* 0x0000000000007948 */ /* 0x000fea0003800000 */
[----:B------:R-:W-:-:S07]  /*4050*/  ELECT P1, URZ, PT ;  /* 0x00000000003f782f */ /* 0x000fce0003820000 */
[----:B------:R-:W-:-:S05]  /*4060*/  @P2 SHF.R.U32.HI R6, RZ, 0x2, R4 ;  /* 0x00000002ff062819 */ /* 0x000fca0000011604 */
[----:B------:R-:W-:-:S05]  /*4070*/  @P2 IMAD.WIDE.U32 R6, R6, 0x24924925, RZ ;  /* 0x2492492506062825 */ /* 0x000fca00078e00ff */
[----:B------:R-:W-:-:S04]  /*4080*/  @P2 LOP3.LUT R6, R7, 0x1, RZ, 0xc0, !PT ;  /* 0x0000000107062812 */ /* 0x000fc800078ec0ff */
[----:B------:R-:W-:Y:S01]  /*4090*/  @P2 ISETP.NE.U32.AND P0, PT, R6, 0x1, PT ;  /* 0x000000010600280c */ /* 0x000fe20003f05070 */
[----:B------:R-:W-:-:S12]  /*40a0*/  @!P1 EXIT ;  /* 0x000000000000994d */ /* 0x000fd80003800000 */
[----:B------:R-:W-:Y:S01]  /*40b0*/  LOP3.LUT R3, R3, 0x2, RZ, 0xfc, !PT ;  /* 0x0000000203037812 */ /* 0x000fe200078efcff */
[----:B------:R-:W-:Y:S01]  /*40c0*/  IMAD.MOV.U32 R5, RZ, RZ, 0x1 ;  /* 0x00000001ff057424 */ /* 0x000fe200078e00ff */
[----:B------:R-:W-:Y:S02]  /*40d0*/  @P2 ISETP.NE.U32.AND.EX P0, PT, RZ, RZ, PT, P0 ;  /* 0x000000ffff00220c */ /* 0x000fe40003f05100 */
[----:B------:R-:W-:Y:S02]  /*40e0*/  ISETP.NE.AND P1, PT, R3, 0x3, PT ;  /* 0x000000030300780c */ /* 0x000fe40003f25270 */
[----:B------:R-:W-:-:S11]  /*40f0*/  @P2 SEL R5, RZ, 0x1, !P0 ;  /* 0x00000001ff052807 */ /* 0x000fd60004000000 */
[----:B------:R-:W-:Y:S05]  /*4100*/  @!P1 BRA `(.L_x_88) ;  /* 0x0000000000049947 */ /* 0x000fea0003800000 */
[----:B------:R-:W-:Y:S01]  /*4110*/  BPT.TRAP 0x1 ;  /* 0x000000040000795c */ /* 0x000fe20000300000 */
.L_x_88:
[----:B------:R-:W0:Y:S01]  /*4120*/  S2R R7, SR_CgaCtaId ;  /* 0x0000000000077919 */ /* 0x000e220000008800 */
[----:B---3-5:R-:W-:Y:S02]  /*4130*/  SHF.R.U32.HI R2, RZ, 0x2, R4 ;  /* 0x00000002ff027819 */ /* 0x028fe40000011604 */
[----:B-1----:R-:W-:-:S03]  /*4140*/  MOV R0, 0x400 ;  /* 0x0000040000007802 */ /* 0x002fc60000000f00 */
[----:B------:R-:W-:-:S04]  /*4150*/  IMAD.WIDE.U32 R2, R2, 0x24924925, RZ ;  /* 0x2492492502027825 */ /* 0x000fc800078e00ff */
[----:B------:R-:W-:Y:S01]  /*4160*/  IMAD R3, R3, -0x1c, R4 ;  /* 0xffffffe403037824 */ /* 0x000fe200078e0204 */
[----:B0-----:R-:W-:Y:S02]  /*4170*/  LEA R0, R7, R0, 0x18 ;  /* 0x0000000007007211 */ /* 0x001fe400078ec0ff */
[----:B------:R-:W-:-:S03]  /*4180*/  SHF.L.U32 R7, R5, 0x1f, RZ ;  /* 0x0000001f05077819 */ /* 0x000fc600000006ff */
[----:B------:R-:W-:-:S04]  /*4190*/  VIADD R0, R0, 0x380e0 ;  /* 0x000380e000007836 */ /* 0x000fc80000000000 */
[----:B------:R-:W-:-:S07]  /*41a0*/  IMAD R2, R3, 0x8, R0 ;  /* 0x0000000803027824 */ /* 0x000fce00078e0200 */
.L_x_89:
[----:B0-----:R0:W1:Y:S02]  /*41b0*/  SYNCS.PHASECHK.TRANS64.TRYWAIT P0, [R2+URZ], R7 ;  /* 0x00000007020075a7 */ /* 0x001064000800017f */
[----:B-1----:R-:W-:Y:S05]  /*41c0*/  @!P0 NANOSLEEP.SYNCS 0x989680 ;  /* 0x009896800000895d */ /* 0x002fea0003900000 */
[----:B------:R-:W1:Y:S02]  /*41d0*/  @!P0 SYNCS.PHASECHK.TRANS64 P0, [R2+URZ], R7 ;  /* 0x00000007020085a7 */ /* 0x000e64000800007f */
[----:B-1----:R-:W-:Y:S05]  /*41e0*/  @!P0 BRA `(.L_x_89) ;  /* 0xfffffffc00f08947 */ /* 0x002fea000383ffff */
[----:B------:R-:W-:-:S05]  /*41f0*/  VIADD R3, R3, 0x1 ;  /* 0x0000000103037836 */ /* 0x000fca0000000000 */
[----:B------:R-:W-:-:S04]  /*4200*/  ISETP.NE.AND P0, PT, R3, 0x1c, PT ;  /* 0x0000001c0300780c */ /* 0x000fc80003f05270 */
[----:B0-----:R-:W-:Y:S02]  /*4210*/  SEL R2, RZ, 0x1, P0 ;  /* 0x00000001ff027807 */ /* 0x001fe40000000000 */
[----:B------:R-:W-:Y:S02]  /*4220*/  SEL R3, R3, RZ, P0 ;  /* 0x000000ff03037207 */ /* 0x000fe40000000000 */
[----:B------:R-:W-:-:S03]  /*4230*/  LOP3.LUT R7, R5, R2, RZ, 0x3c, !PT ;  /* 0x0000000205077212 */ /* 0x000fc600078e3cff */
[----:B------:R-:W-:Y:S01]  /*4240*/  IMAD R2, R3, 0x8, R0 ;  /* 0x0000000803027824 */ /* 0x000fe200078e0200 */
[----:B------:R-:W-:-:S07]  /*4250*/  SHF.L.U32 R5, R7, 0x1f, RZ ;  /* 0x0000001f07057819 */ /* 0x000fce00000006ff */
.L_x_90:
        /* <DEDUP_REMOVED lines=11> */
.L_x_91:
        /* <DEDUP_REMOVED lines=11> */
.L_x_92:
        /* <DEDUP_REMOVED lines=11> */
.L_x_93:
        /* <DEDUP_REMOVED lines=11> */
.L_x_94:
        /* <DEDUP_REMOVED lines=11> */
.L_x_95:
        /* <DEDUP_REMOVED lines=11> */
.L_x_96:
        /* <DEDUP_REMOVED lines=11> */
.L_x_97:
        /* <DEDUP_REMOVED lines=11> */
.L_x_98:
        /* <DEDUP_REMOVED lines=11> */
.L_x_99:
        /* <DEDUP_REMOVED lines=11> */
.L_x_100:
        /* <DEDUP_REMOVED lines=11> */
.L_x_101:
        /* <DEDUP_REMOVED lines=11> */
.L_x_102:
        /* <DEDUP_REMOVED lines=11> */
.L_x_103:
        /* <DEDUP_REMOVED lines=11> */
.L_x_104:
        /* <DEDUP_REMOVED lines=11> */
.L_x_105:
        /* <DEDUP_REMOVED lines=11> */
.L_x_106:
        /* <DEDUP_REMOVED lines=11> */
.L_x_107:
        /* <DEDUP_REMOVED lines=11> */
.L_x_108:
        /* <DEDUP_REMOVED lines=11> */
.L_x_109:
        /* <DEDUP_REMOVED lines=11> */
.L_x_110:
        /* <DEDUP_REMOVED lines=11> */
.L_x_111:
        /* <DEDUP_REMOVED lines=11> */
.L_x_112:
        /* <DEDUP_REMOVED lines=11> */
.L_x_113:
        /* <DEDUP_REMOVED lines=11> */
.L_x_114:
        /* <DEDUP_REMOVED lines=11> */
.L_x_115:
        /* <DEDUP_REMOVED lines=11> */
.L_x_116:
[----:B0-----:R0:W1:Y:S02]  /*5440*/  SYNCS.PHASECHK.TRANS64.TRYWAIT P0, [R3+URZ], R0 ;  /* 0x00000000030075a7 */ /* 0x001064000800017f */
[----:B-1----:R-:W-:Y:S05]  /*5450*/  @!P0 NANOSLEEP.SYNCS 0x989680 ;  /* 0x009896800000895d */ /* 0x002fea0003900000 */
[----:B------:R-:W1:Y:S02]  /*5460*/  @!P0 SYNCS.PHASECHK.TRANS64 P0, [R3+URZ], R0 ;  /* 0x00000000030085a7 */ /* 0x000e64000800007f */
[----:B-1----:R-:W-:Y:S05]  /*5470*/  @P0 EXIT ;  /* 0x000000000000094d */ /* 0x002fea0003800000 */
[----:B------:R-:W-:Y:S05]  /*5480*/  BRA `(.L_x_116) ;  /* 0xfffffffc00ec7947 */ /* 0x000fea000383ffff */
.L_x_117:
[----:B------:R-:W-:-:S00]  /*5490*/  BRA `(.L_x_117) ;  /* 0xfffffffc00fc7947 */ /* 0x000fc0000383ffff */
[----:B------:R-:W-:-:S00]  /*54a0*/  NOP ;  /* 0x0000000000007918 */ /* 0x000fc00000000000 */
        /* <DEDUP_REMOVED lines=13> */
.L_x_118:


//--------------------- .nv.shared._ZN7cutlass13device_kernelINS_4conv6kernel13ConvUniversalINS1_16ConvProblemShapeILNS1_8OperatorE1ELi3EEENS1_10collective14CollectiveConvINS1_46MainloopSm90TmaGmmaWarpSpecializedImplicitGemmILS5_1ELi28ELi3EN4cute5tupleIJNSA_1CILi1EEESD_SD_EEENS1_36KernelImplicitTmaWarpSpecializedSm90ELi1EEENSB_IJNSC_ILi64EEESH_NSB_IJNSC_ILi32EEEEEEEEENS_6half_tESL_NSA_8TiledMMAINSA_8MMA_AtomIJNSA_4SM904GMMA25MMA_64x64x16_F32F16F16_SSILNSP_5MajorE0ELSR_1ELNSP_7ScaleInE1ELSS_1EEEEEENSA_6LayoutISE_NSB_IJNSC_ILi0EEESW_SW_EEEEENSB_IJNSA_10UnderscoreESZ_SZ_EEEEENS7_6detail26Sm90ImplicitGemmTileTraitsINSA_20SM90_TMA_LOAD_IM2COLENSA_14ComposedLayoutINSA_7SwizzleILi2ELi4ELi3EEENSA_18smem_ptr_flag_bitsILi16EEENSV_INSB_IJNSB_IJNSC_ILi8EEES1A_EEENSB_IJSI_SD_EEENSB_IJSD_NSC_ILi28EEEEEEEEENSB_IJNSB_IJSI_NSC_ILi256EEEEEENSB_IJSD_SW_EEENSB_IJSW_NSC_ILi2048EEEEEEEEEEEEEvEENS13_INSA_13SM90_TMA_LOADENS15_INS16_ILi3ELi4ELi3EEES19_NSV_INSB_IJNSB_IJSH_SD_EEENSB_IJS1A_NSC_ILi4EEEEEES1E_EEENSB_IJS1I_NSB_IJSH_NSC_ILi512EEEEEES1K_EEEEEEEvEEEENS_8epilogue10collective6detail29Sm90TmaWarpSpecializedAdapterINS23_15DefaultEpilogueISL_NSB_IJNSB_IJllllEEESD_SW_EEES28_NS22_6thread17LinearCombinationISL_Li1EffLNS29_9ScaleType4KindE0ELNS_15FloatRoundStyleE2ESL_EENS_4gemm15EpilogueDefaultEEEEEvvEEEEvNT_6ParamsE --------------------------
	.section	.nv.shared._ZN7cutlass13device_kernelINS_4conv6kernel13ConvUniversalINS1_16ConvProblemShapeILNS1_8OperatorE1ELi3EEENS1_10collective14CollectiveConvINS1_46MainloopSm90TmaGmmaWarpSpecializedImplicitGemmILS5_1ELi28ELi3EN4cute5tupleIJNSA_1CILi1EEESD_SD_EEENS1_36KernelImplicitTmaWarpSpecializedSm90ELi1EEENSB_IJNSC_ILi64EEESH_NSB_IJNSC_ILi32EEEEEEEEENS_6half_tESL_NSA_8TiledMMAINSA_8MMA_AtomIJNSA_4SM904GMMA25MMA_64x64x16_F32F16F16_SSILNSP_5MajorE0ELSR_1ELNSP_7ScaleInE1ELSS_1EEEEEENSA_6LayoutISE_NSB_IJNSC_ILi0EEESW_SW_EEEEENSB_IJNSA_10UnderscoreESZ_SZ_EEEEENS7_6detail26Sm90ImplicitGemmTileTraitsINSA_20SM90_TMA_LOAD_IM2COLENSA_14ComposedLayoutINSA_7SwizzleILi2ELi4ELi3EEENSA_18smem_ptr_flag_bitsILi16EEENSV_INSB_IJNSB_IJNSC_ILi8EEES1A_EEENSB_IJSI_SD_EEENSB_IJSD_NSC_ILi28EEEEEEEEENSB_IJNSB_IJSI_NSC_ILi256EEEEEENSB_IJSD_SW_EEENSB_IJSW_NSC_ILi2048EEEEEEEEEEEEEvEENS13_INSA_13SM90_TMA_LOADENS15_INS16_ILi3ELi4ELi3EEES19_NSV_INSB_IJNSB_IJSH_SD_EEENSB_IJS1A_NSC_ILi4EEEEEES1E_EEENSB_IJS1I_NSB_IJSH_NSC_ILi512EEEEEES1K_EEEEEEEvEEEENS_8epilogue10collective6detail29Sm90TmaWarpSpecializedAdapterINS23_15DefaultEpilogueISL_NSB_IJNSB_IJllllEEESD_SW_EEES28_NS22_6thread17LinearCombinationISL_Li1EffLNS29_9ScaleType4KindE0ELNS_15FloatRoundStyleE2ESL_EENS_4gemm15EpilogueDefaultEEEEEvvEEEEvNT_6ParamsE,"aw",@nobits
	.sectionflags	@""
	.align	16
	.zero		1024


//--------------------- .nv.shared.reserved.0     --------------------------
	.section	.nv.shared.reserved.0,"aw",@nobits
	.weak		__nv_reservedSMEM_offset_0_alias
	.size		__nv_reservedSMEM_offset_0_alias, 0, 0
	.other		__nv_reservedSMEM_offset_0_alias,@"STO_CUDA_RESERVED_SHARED STV_DEFAULT"
__nv_reservedSMEM_offset_0_alias:
	.zero		0


//--------------------- .nv.global                --------------------------
	.section	.nv.global,"aw",@nobits
.nv.global:
	.type		_ZN39_INTERNAL_6b16d630_4_k_cu_4bec2bab_24994cute1_E,@object
	.size		_ZN39_INTERNAL_6b16d630_4_k_cu_4bec2bab_24994cute1_E,(_ZN39_INTERNAL_6b16d630_4_k_cu_4bec2bab_24994cuda3std3__45__cpo6cbeginE - _ZN39_INTERNAL_6b16d630_4_k_cu_4bec2bab_24994cute1_E)
_ZN39_INTERNAL_6b16d630_4_k_cu_4bec2bab_24994cute1_E:
	.zero		1
	.type		_ZN39_INTERNAL_6b16d630_4_k_cu_4bec2bab_24994cuda3std3__45__cpo6cbeginE,@object
	.size		_ZN39_INTERNAL_6b16d630_4_k_cu_4bec2bab_24994cuda3std3__45__cpo6cbeginE,(_ZN39_INTERNAL_6b16d630_4_k_cu_4bec2bab_24994cuda3std3__48in_placeE - _ZN39_INTERNAL_6b16d630_4_k_cu_4bec2bab_24994cuda3std3__45__cpo6cbeginE)
_ZN39_INTERNAL_6b16d630_4_k_cu_4bec2bab_24994cuda3std3__45__cpo6cbeginE:
	.zero		1
	.type		_ZN39_INTERNAL_6b16d630_4_k_cu_4bec2bab_24994cuda3std3__48in_placeE,@object
	.size		_ZN39_INTERNAL_6b16d630_4_k_cu_4bec2bab_24994cuda3std3__48in_placeE,(_ZN39_INTERNAL_6b16d630_4_k_cu_4bec2bab_24994cuda3std6ranges3__45__cpo9iter_moveE - _ZN39_INTERNAL_6b16d630_4_k_cu_4bec2bab_24994cuda3std3__48in_placeE)
_ZN39_INTERNAL_6b16d630_4_k_cu_4bec2bab_24994cuda3std3__48in_placeE:
	.zero		1
	.type		_ZN39_INTERNAL_6b16d630_4_k_cu_4bec2bab_24994cuda3std6ranges3__45__cpo9iter_moveE,@object
	.size		_ZN39_INTERNAL_6b16d630_4_k_cu_4bec2bab_24994cuda3std6ranges3__45__cpo9iter_moveE,(_ZN39_INTERNAL_6b16d630_4_k_cu_4bec2bab_24994cuda3std3__45__cpo5beginE - _ZN39_INTERNAL_6b16d630_4_k_cu_4bec2bab_24994cuda3std6ranges3__45__cpo9iter_moveE)
_ZN39_INTERNAL_6b16d630_4_k_cu_4bec2bab_24994cuda3std6ranges3__45__cpo9iter_moveE:
	.zero		1
	.type		_ZN39_INTERNAL_6b16d630_4_k_cu_4bec2bab_24994cuda3std3__45__cpo5beginE,@object
	.size		_ZN39_INTERNAL_6b16d630_4_k_cu_4bec2bab_24994cuda3std3__45__cpo5beginE,(_ZN39_INTERNAL_6b16d630_4_k_cu_4bec2bab_24994cuda3std3__441_GLOBAL__N__6b16d630_4_k_cu_4bec2bab_24996ignoreE - _ZN39_INTERNAL_6b16d630_4_k_cu_4bec2bab_24994cuda3std3__45__cpo5beginE)
_ZN39_INTERNAL_6b16d630_4_k_cu_4bec2bab_24994cuda3std3__45__cpo5beginE:
	.zero		1
	.type		_ZN39_INTERNAL_6b16d630_4_k_cu_4bec2bab_24994cuda3std3__441_GLOBAL__N__6b16d630_4_k_cu_4bec2bab_24996ignoreE,@object
	.size		_ZN39_INTERNAL_6b16d630_4_k_cu_4bec2bab_24994cuda3std3__441_GLOBAL__N__6b16d630_4_k_cu_4bec2bab_24996ignoreE,(_ZN39_INTERNAL_6b16d630_4_k_cu_4bec2bab_24994cute7productE - _ZN39_INTERNAL_6b16d630_4_k_cu_4bec2bab_24994cuda3std3__441_GLOBAL__N__6b16d630_4_k_cu_4bec2bab_24996ignoreE)
_ZN39_INTERNAL_6b16d630_4_k_cu_4bec2bab_24994cuda3std3__441_GLOBAL__N__6b16d630_4_k_cu_4bec2bab_24996ignoreE:
	.zero		1
	.type		_ZN39_INTERNAL_6b16d630_4_k_cu_4bec2bab_24994cute7productE,@object
	.size		_ZN39_INTERNAL_6b16d630_4_k_cu_4bec2bab_24994cute7productE,(_ZN39_INTERNAL_6b16d630_4_k_cu_4bec2bab_24994cuda3std3__45__cpo3endE - _ZN39_INTERNAL_6b16d630_4_k_cu_4bec2bab_24994cute7productE)
_ZN39_INTERNAL_6b16d630_4_k_cu_4bec2bab_24994cute7productE:
	.zero		1
	.type		_ZN39_INTERNAL_6b16d630_4_k_cu_4bec2bab_24994cuda3std3__45__cpo3endE,@object
	.size		_ZN39_INTERNAL_6b16d630_4_k_cu_4bec2bab_24994cuda3std3__45__cpo3endE,(_ZN39_INTERNAL_6b16d630_4_k_cu_4bec2bab_24994cuda3std3__419piecewise_constructE - _ZN39_INTERNAL_6b16d630_4_k_cu_4bec2bab_24994cuda3std3__45__cpo3endE)
_ZN39_INTERNAL_6b16d630_4_k_cu_4bec2bab_24994cuda3std3__45__cpo3endE:
	.zero		1
	.type		_ZN39_INTERNAL_6b16d630_4_k_cu_4bec2bab_24994cuda3std3__419piecewise_constructE,@object
	.size		_ZN39_INTERNAL_6b16d630_4_k_cu_4bec2bab_24994cuda3std3__419piecewise_constructE,(_ZN39_INTERNAL_6b16d630_4_k_cu_4bec2bab_24994cuda3std3__45__cpo4cendE - _ZN39_INTERNAL_6b16d630_4_k_cu_4bec2bab_24994cuda3std3__419piecewise_constructE)
_ZN39_INTERNAL_6b16d630_4_k_cu_4bec2bab_24994cuda3std3__419piecewise_constructE:
	.zero		1
	.type		_ZN39_INTERNAL_6b16d630_4_k_cu_4bec2bab_24994cuda3std3__45__cpo4cendE,@object
	.size		_ZN39_INTERNAL_6b16d630_4_k_cu_4bec2bab_24994cuda3std3__45__cpo4cendE,(_ZN39_INTERNAL_6b16d630_4_k_cu_4bec2bab_24994cuda3std6ranges3__45__cpo4swapE - _ZN39_INTERNAL_6b16d630_4_k_cu_4bec2bab_24994cuda3std3__45__cpo4cendE)
_ZN39_INTERNAL_6b16d630_4_k_cu_4bec2bab_24994cuda3std3__45__cpo4cendE:
	.zero		1
	.type		_ZN39_INTERNAL_6b16d630_4_k_cu_4bec2bab_24994cuda3std6ranges3__45__cpo4swapE,@object
	.size		_ZN39_INTERNAL_6b16d630_4_k_cu_4bec2bab_24994cuda3std6ranges3__45__cpo4swapE,(.L_7 - _ZN39_INTERNAL_6b16d630_4_k_cu_4bec2bab_24994cuda3std6ranges3__45__cpo4swapE)
_ZN39_INTERNAL_6b16d630_4_k_cu_4bec2bab_24994cuda3std6ranges3__45__cpo4swapE:
	.zero		1
.L_7:


//--------------------- .nv.constant0._ZN7cutlass13device_kernelINS_4conv6kernel13ConvUniversalINS1_16ConvProblemShapeILNS1_8OperatorE1ELi3EEENS1_10collective14CollectiveConvINS1_46MainloopSm90TmaGmmaWarpSpecializedImplicitGemmILS5_1ELi28ELi3EN4cute5tupleIJNSA_1CILi1EEESD_SD_EEENS1_36KernelImplicitTmaWarpSpecializedSm90ELi1EEENSB_IJNSC_ILi64EEESH_NSB_IJNSC_ILi32EEEEEEEEENS_6half_tESL_NSA_8TiledMMAINSA_8MMA_AtomIJNSA_4SM904GMMA25MMA_64x64x16_F32F16F16_SSILNSP_5MajorE0ELSR_1ELNSP_7ScaleInE1ELSS_1EEEEEENSA_6LayoutISE_NSB_IJNSC_ILi0EEESW_SW_EEEEENSB_IJNSA_10UnderscoreESZ_SZ_EEEEENS7_6detail26Sm90ImplicitGemmTileTraitsINSA_20SM90_TMA_LOAD_IM2COLENSA_14ComposedLayoutINSA_7SwizzleILi2ELi4ELi3EEENSA_18smem_ptr_flag_bitsILi16EEENSV_INSB_IJNSB_IJNSC_ILi8EEES1A_EEENSB_IJSI_SD_EEENSB_IJSD_NSC_ILi28EEEEEEEEENSB_IJNSB_IJSI_NSC_ILi256EEEEEENSB_IJSD_SW_EEENSB_IJSW_NSC_ILi2048EEEEEEEEEEEEEvEENS13_INSA_13SM90_TMA_LOADENS15_INS16_ILi3ELi4ELi3EEES19_NSV_INSB_IJNSB_IJSH_SD_EEENSB_IJS1A_NSC_ILi4EEEEEES1E_EEENSB_IJS1I_NSB_IJSH_NSC_ILi512EEEEEES1K_EEEEEEEvEEEENS_8epilogue10collective6detail29Sm90TmaWarpSpecializedAdapterINS23_15DefaultEpilogueISL_NSB_IJNSB_IJllllEEESD_SW_EEES28_NS22_6thread17LinearCombinationISL_Li1EffLNS29_9ScaleType4KindE0ELNS_15FloatRoundStyleE2ESL_EENS_4gemm15EpilogueDefaultEEEEEvvEEEEvNT_6ParamsE --------------------------
	.section	.nv.constant0._ZN7cutlass13device_kernelINS_4conv6kernel13ConvUniversalINS1_16ConvProblemShapeILNS1_8OperatorE1ELi3EEENS1_10collective14CollectiveConvINS1_46MainloopSm90TmaGmmaWarpSpecializedImplicitGemmILS5_1ELi28ELi3EN4cute5tupleIJNSA_1CILi1EEESD_SD_EEENS1_36KernelImplicitTmaWarpSpecializedSm90ELi1EEENSB_IJNSC_ILi64EEESH_NSB_IJNSC_ILi32EEEEEEEEENS_6half_tESL_NSA_8TiledMMAINSA_8MMA_AtomIJNSA_4SM904GMMA25MMA_64x64x16_F32F16F16_SSILNSP_5MajorE0ELSR_1ELNSP_7ScaleInE1ELSS_1EEEEEENSA_6LayoutISE_NSB_IJNSC_ILi0EEESW_SW_EEEEENSB_IJNSA_10UnderscoreESZ_SZ_EEEEENS7_6detail26Sm90ImplicitGemmTileTraitsINSA_20SM90_TMA_LOAD_IM2COLENSA_14ComposedLayoutINSA_7SwizzleILi2ELi4ELi3EEENSA_18smem_ptr_flag_bitsILi16EEENSV_INSB_IJNSB_IJNSC_ILi8EEES1A_EEENSB_IJSI_SD_EEENSB_IJSD_NSC_ILi28EEEEEEEEENSB_IJNSB_IJSI_NSC_ILi256EEEEEENSB_IJSD_SW_EEENSB_IJSW_NSC_ILi2048EEEEEEEEEEEEEvEENS13_INSA_13SM90_TMA_LOADENS15_INS16_ILi3ELi4ELi3EEES19_NSV_INSB_IJNSB_IJSH_SD_EEENSB_IJS1A_NSC_ILi4EEEEEES1E_EEENSB_IJS1I_NSB_IJSH_NSC_ILi512EEEEEES1K_EEEEEEEvEEEENS_8epilogue10collective6detail29Sm90TmaWarpSpecializedAdapterINS23_15DefaultEpilogueISL_NSB_IJNSB_IJllllEEESD_SW_EEES28_NS22_6thread17LinearCombinationISL_Li1EffLNS29_9ScaleType4KindE0ELNS_15FloatRoundStyleE2ESL_EENS_4gemm15EpilogueDefaultEEEEEvvEEEEvNT_6ParamsE,"a",@progbits
	.sectionflags	@""
	.align	4
.nv.constant0._ZN7cutlass13device_kernelINS_4conv6kernel13ConvUniversalINS1_16ConvProblemShapeILNS1_8OperatorE1ELi3EEENS1_10collective14CollectiveConvINS1_46MainloopSm90TmaGmmaWarpSpecializedImplicitGemmILS5_1ELi28ELi3EN4cute5tupleIJNSA_1CILi1EEESD_SD_EEENS1_36KernelImplicitTmaWarpSpecializedSm90ELi1EEENSB_IJNSC_ILi64EEESH_NSB_IJNSC_ILi32EEEEEEEEENS_6half_tESL_NSA_8TiledMMAINSA_8MMA_AtomIJNSA_4SM904GMMA25MMA_64x64x16_F32F16F16_SSILNSP_5MajorE0ELSR_1ELNSP_7ScaleInE1ELSS_1EEEEEENSA_6LayoutISE_NSB_IJNSC_ILi0EEESW_SW_EEEEENSB_IJNSA_10UnderscoreESZ_SZ_EEEEENS7_6detail26Sm90ImplicitGemmTileTraitsINSA_20SM90_TMA_LOAD_IM2COLENSA_14ComposedLayoutINSA_7SwizzleILi2ELi4ELi3EEENSA_18smem_ptr_flag_bitsILi16EEENSV_INSB_IJNSB_IJNSC_ILi8EEES1A_EEENSB_IJSI_SD_EEENSB_IJSD_NSC_ILi28EEEEEEEEENSB_IJNSB_IJSI_NSC_ILi256EEEEEENSB_IJSD_SW_EEENSB_IJSW_NSC_ILi2048EEEEEEEEEEEEEvEENS13_INSA_13SM90_TMA_LOADENS15_INS16_ILi3ELi4ELi3EEES19_NSV_INSB_IJNSB_IJSH_SD_EEENSB_IJS1A_NSC_ILi4EEEEEES1E_EEENSB_IJS1I_NSB_IJSH_NSC_ILi512EEEEEES1K_EEEEEEEvEEEENS_8epilogue10collective6detail29Sm90TmaWarpSpecializedAdapterINS23_15DefaultEpilogueISL_NSB_IJNSB_IJllllEEESD_SW_EEES28_NS22_6thread17LinearCombinationISL_Li1EffLNS29_9ScaleType4KindE0ELNS_15FloatRoundStyleE2ESL_EENS_4gemm15EpilogueDefaultEEEEEvvEEEEvNT_6ParamsE:
	.zero		1664


//--------------------- SYMBOLS --------------------------

	.type		.nv.reservedSmem.offset0,@object
	.size		.nv.reservedSmem.offset0,0x4
